//
// Generated by NVIDIA NVVM Compiler
//
// Compiler Build ID: CL-36424714
// Cuda compilation tools, release 13.0, V13.0.88
// Based on NVVM 20.0.0
//

.version 9.0
.target sm_100
.address_size 64

	// .globl	_Z12setup_kernelP17curandStateXORWOWi
.global .align 4 .b8 precalc_xorwow_matrix[102400];
.global .align 4 .b8 precalc_xorwow_offset_matrix[102400];
.global .align 4 .b8 mrg32k3aM1[2304];
.global .align 4 .b8 mrg32k3aM2[2304];
.global .align 4 .b8 mrg32k3aM1SubSeq[2016];
.global .align 4 .b8 mrg32k3aM2SubSeq[2016];
.global .align 4 .b8 mrg32k3aM1Seq[2304];
.global .align 4 .b8 mrg32k3aM2Seq[2304];
.const .align 8 .b8 __cr_lgamma_table[72];
.global .align 4 .b8 dx[32] = {255, 255, 255, 255, 0, 0, 0, 0, 1, 0, 0, 0, 1, 0, 0, 0, 1, 0, 0, 0, 0, 0, 0, 0, 255, 255, 255, 255, 255, 255, 255, 255};
.global .align 4 .b8 dy[32] = {255, 255, 255, 255, 255, 255, 255, 255, 255, 255, 255, 255, 0, 0, 0, 0, 1, 0, 0, 0, 1, 0, 0, 0, 1};

.visible .entry _Z12setup_kernelP17curandStateXORWOWi(
	.param .u64 .ptr .align 1 _Z12setup_kernelP17curandStateXORWOWi_param_0,
	.param .u32 _Z12setup_kernelP17curandStateXORWOWi_param_1
)
{
	.reg .pred 	%p<25>;
	.reg .b32 	%r<411>;
	.reg .b64 	%rd<18>;

	ld.param.u64 	%rd8, [_Z12setup_kernelP17curandStateXORWOWi_param_0];
	ld.param.u32 	%r182, [_Z12setup_kernelP17curandStateXORWOWi_param_1];
	cvta.to.global.u64 	%rd9, %rd8;
	mov.u32 	%r183, %tid.x;
	mov.u32 	%r184, %ctaid.x;
	mov.u32 	%r185, %ntid.x;
	mad.lo.s32 	%r186, %r184, %r185, %r183;
	cvt.s64.s32 	%rd17, %r186;
	mul.wide.s32 	%rd10, %r186, 48;
	add.s64 	%rd2, %rd9, %rd10;
	xor.b32  	%r187, %r182, -1429050551;
	mul.lo.s32 	%r188, %r187, 1099087573;
	setp.gt.s32 	%p1, %r182, -1;
	selp.b32 	%r189, -644748465, -1947113066, %p1;
	add.s32 	%r190, %r189, %r188;
	add.s32 	%r191, %r190, 6615241;
	add.s32 	%r192, %r188, 123456789;
	st.global.v2.u32 	[%rd2], {%r191, %r192};
	xor.b32  	%r193, %r188, 362436069;
	add.s32 	%r194, %r189, 521288629;
	st.global.v2.u32 	[%rd2+8], {%r193, %r194};
	xor.b32  	%r195, %r189, 88675123;
	add.s32 	%r196, %r188, 5783321;
	st.global.v2.u32 	[%rd2+16], {%r195, %r196};
	setp.eq.s32 	%p2, %r186, 0;
	@%p2 bra 	$L__BB0_42;
	mov.b32 	%r317, 0;
	mov.u64 	%rd12, precalc_xorwow_matrix;
$L__BB0_2:
	and.b64  	%rd4, %rd17, 3;
	setp.eq.s64 	%p3, %rd4, 0;
	@%p3 bra 	$L__BB0_41;
	mul.wide.u32 	%rd11, %r317, 3200;
	add.s64 	%rd5, %rd12, %rd11;
	cvt.u32.u64 	%r2, %rd4;
	mov.b32 	%r318, 0;
$L__BB0_4:
	mov.b32 	%r331, 0;
	mov.u32 	%r332, %r331;
	mov.u32 	%r333, %r331;
	mov.u32 	%r334, %r331;
	mov.u32 	%r335, %r331;
	mov.u32 	%r324, %r331;
$L__BB0_5:
	mul.wide.u32 	%rd13, %r324, 4;
	add.s64 	%rd14, %rd2, %rd13;
	ld.global.u32 	%r10, [%rd14+4];
	shl.b32 	%r11, %r324, 5;
	mov.b32 	%r330, 0;
$L__BB0_6:
	.pragma "nounroll";
	shr.u32 	%r201, %r10, %r330;
	and.b32  	%r202, %r201, 1;
	setp.eq.b32 	%p4, %r202, 1;
	not.pred 	%p5, %p4;
	add.s32 	%r203, %r11, %r330;
	mul.lo.s32 	%r204, %r203, 5;
	mul.wide.u32 	%rd15, %r204, 4;
	add.s64 	%rd6, %rd5, %rd15;
	@%p5 bra 	$L__BB0_8;
	ld.global.u32 	%r205, [%rd6];
	xor.b32  	%r335, %r335, %r205;
	ld.global.u32 	%r206, [%rd6+4];
	xor.b32  	%r334, %r334, %r206;
	ld.global.u32 	%r207, [%rd6+8];
	xor.b32  	%r333, %r333, %r207;
	ld.global.u32 	%r208, [%rd6+12];
	xor.b32  	%r332, %r332, %r208;
	ld.global.u32 	%r209, [%rd6+16];
	xor.b32  	%r331, %r331, %r209;
$L__BB0_8:
	and.b32  	%r211, %r201, 2;
	setp.eq.s32 	%p6, %r211, 0;
	@%p6 bra 	$L__BB0_10;
	ld.global.u32 	%r212, [%rd6+20];
	xor.b32  	%r335, %r335, %r212;
	ld.global.u32 	%r213, [%rd6+24];
	xor.b32  	%r334, %r334, %r213;
	ld.global.u32 	%r214, [%rd6+28];
	xor.b32  	%r333, %r333, %r214;
	ld.global.u32 	%r215, [%rd6+32];
	xor.b32  	%r332, %r332, %r215;
	ld.global.u32 	%r216, [%rd6+36];
	xor.b32  	%r331, %r331, %r216;
$L__BB0_10:
	and.b32  	%r218, %r201, 4;
	setp.eq.s32 	%p7, %r218, 0;
	@%p7 bra 	$L__BB0_12;
	ld.global.u32 	%r219, [%rd6+40];
	xor.b32  	%r335, %r335, %r219;
	ld.global.u32 	%r220, [%rd6+44];
	xor.b32  	%r334, %r334, %r220;
	ld.global.u32 	%r221, [%rd6+48];
	xor.b32  	%r333, %r333, %r221;
	ld.global.u32 	%r222, [%rd6+52];
	xor.b32  	%r332, %r332, %r222;
	ld.global.u32 	%r223, [%rd6+56];
	xor.b32  	%r331, %r331, %r223;
$L__BB0_12:
	and.b32  	%r225, %r201, 8;
	setp.eq.s32 	%p8, %r225, 0;
	@%p8 bra 	$L__BB0_14;
	ld.global.u32 	%r226, [%rd6+60];
	xor.b32  	%r335, %r335, %r226;
	ld.global.u32 	%r227, [%rd6+64];
	xor.b32  	%r334, %r334, %r227;
	ld.global.u32 	%r228, [%rd6+68];
	xor.b32  	%r333, %r333, %r228;
	ld.global.u32 	%r229, [%rd6+72];
	xor.b32  	%r332, %r332, %r229;
	ld.global.u32 	%r230, [%rd6+76];
	xor.b32  	%r331, %r331, %r230;
$L__BB0_14:
	and.b32  	%r232, %r201, 16;
	setp.eq.s32 	%p9, %r232, 0;
	@%p9 bra 	$L__BB0_16;
	ld.global.u32 	%r233, [%rd6+80];
	xor.b32  	%r335, %r335, %r233;
	ld.global.u32 	%r234, [%rd6+84];
	xor.b32  	%r334, %r334, %r234;
	ld.global.u32 	%r235, [%rd6+88];
	xor.b32  	%r333, %r333, %r235;
	ld.global.u32 	%r236, [%rd6+92];
	xor.b32  	%r332, %r332, %r236;
	ld.global.u32 	%r237, [%rd6+96];
	xor.b32  	%r331, %r331, %r237;
$L__BB0_16:
	and.b32  	%r239, %r201, 32;
	setp.eq.s32 	%p10, %r239, 0;
	@%p10 bra 	$L__BB0_18;
	ld.global.u32 	%r240, [%rd6+100];
	xor.b32  	%r335, %r335, %r240;
	ld.global.u32 	%r241, [%rd6+104];
	xor.b32  	%r334, %r334, %r241;
	ld.global.u32 	%r242, [%rd6+108];
	xor.b32  	%r333, %r333, %r242;
	ld.global.u32 	%r243, [%rd6+112];
	xor.b32  	%r332, %r332, %r243;
	ld.global.u32 	%r244, [%rd6+116];
	xor.b32  	%r331, %r331, %r244;
$L__BB0_18:
	and.b32  	%r246, %r201, 64;
	setp.eq.s32 	%p11, %r246, 0;
	@%p11 bra 	$L__BB0_20;
	ld.global.u32 	%r247, [%rd6+120];
	xor.b32  	%r335, %r335, %r247;
	ld.global.u32 	%r248, [%rd6+124];
	xor.b32  	%r334, %r334, %r248;
	ld.global.u32 	%r249, [%rd6+128];
	xor.b32  	%r333, %r333, %r249;
	ld.global.u32 	%r250, [%rd6+132];
	xor.b32  	%r332, %r332, %r250;
	ld.global.u32 	%r251, [%rd6+136];
	xor.b32  	%r331, %r331, %r251;
$L__BB0_20:
	and.b32  	%r253, %r201, 128;
	setp.eq.s32 	%p12, %r253, 0;
	@%p12 bra 	$L__BB0_22;
	ld.global.u32 	%r254, [%rd6+140];
	xor.b32  	%r335, %r335, %r254;
	ld.global.u32 	%r255, [%rd6+144];
	xor.b32  	%r334, %r334, %r255;
	ld.global.u32 	%r256, [%rd6+148];
	xor.b32  	%r333, %r333, %r256;
	ld.global.u32 	%r257, [%rd6+152];
	xor.b32  	%r332, %r332, %r257;
	ld.global.u32 	%r258, [%rd6+156];
	xor.b32  	%r331, %r331, %r258;
$L__BB0_22:
	and.b32  	%r260, %r201, 256;
	setp.eq.s32 	%p13, %r260, 0;
	@%p13 bra 	$L__BB0_24;
	ld.global.u32 	%r261, [%rd6+160];
	xor.b32  	%r335, %r335, %r261;
	ld.global.u32 	%r262, [%rd6+164];
	xor.b32  	%r334, %r334, %r262;
	ld.global.u32 	%r263, [%rd6+168];
	xor.b32  	%r333, %r333, %r263;
	ld.global.u32 	%r264, [%rd6+172];
	xor.b32  	%r332, %r332, %r264;
	ld.global.u32 	%r265, [%rd6+176];
	xor.b32  	%r331, %r331, %r265;
$L__BB0_24:
	and.b32  	%r267, %r201, 512;
	setp.eq.s32 	%p14, %r267, 0;
	@%p14 bra 	$L__BB0_26;
	ld.global.u32 	%r268, [%rd6+180];
	xor.b32  	%r335, %r335, %r268;
	ld.global.u32 	%r269, [%rd6+184];
	xor.b32  	%r334, %r334, %r269;
	ld.global.u32 	%r270, [%rd6+188];
	xor.b32  	%r333, %r333, %r270;
	ld.global.u32 	%r271, [%rd6+192];
	xor.b32  	%r332, %r332, %r271;
	ld.global.u32 	%r272, [%rd6+196];
	xor.b32  	%r331, %r331, %r272;
$L__BB0_26:
	and.b32  	%r274, %r201, 1024;
	setp.eq.s32 	%p15, %r274, 0;
	@%p15 bra 	$L__BB0_28;
	ld.global.u32 	%r275, [%rd6+200];
	xor.b32  	%r335, %r335, %r275;
	ld.global.u32 	%r276, [%rd6+204];
	xor.b32  	%r334, %r334, %r276;
	ld.global.u32 	%r277, [%rd6+208];
	xor.b32  	%r333, %r333, %r277;
	ld.global.u32 	%r278, [%rd6+212];
	xor.b32  	%r332, %r332, %r278;
	ld.global.u32 	%r279, [%rd6+216];
	xor.b32  	%r331, %r331, %r279;
$L__BB0_28:
	and.b32  	%r281, %r201, 2048;
	setp.eq.s32 	%p16, %r281, 0;
	@%p16 bra 	$L__BB0_30;
	ld.global.u32 	%r282, [%rd6+220];
	xor.b32  	%r335, %r335, %r282;
	ld.global.u32 	%r283, [%rd6+224];
	xor.b32  	%r334, %r334, %r283;
	ld.global.u32 	%r284, [%rd6+228];
	xor.b32  	%r333, %r333, %r284;
	ld.global.u32 	%r285, [%rd6+232];
	xor.b32  	%r332, %r332, %r285;
	ld.global.u32 	%r286, [%rd6+236];
	xor.b32  	%r331, %r331, %r286;
$L__BB0_30:
	and.b32  	%r288, %r201, 4096;
	setp.eq.s32 	%p17, %r288, 0;
	@%p17 bra 	$L__BB0_32;
	ld.global.u32 	%r289, [%rd6+240];
	xor.b32  	%r335, %r335, %r289;
	ld.global.u32 	%r290, [%rd6+244];
	xor.b32  	%r334, %r334, %r290;
	ld.global.u32 	%r291, [%rd6+248];
	xor.b32  	%r333, %r333, %r291;
	ld.global.u32 	%r292, [%rd6+252];
	xor.b32  	%r332, %r332, %r292;
	ld.global.u32 	%r293, [%rd6+256];
	xor.b32  	%r331, %r331, %r293;
$L__BB0_32:
	and.b32  	%r295, %r201, 8192;
	setp.eq.s32 	%p18, %r295, 0;
	@%p18 bra 	$L__BB0_34;
	ld.global.u32 	%r296, [%rd6+260];
	xor.b32  	%r335, %r335, %r296;
	ld.global.u32 	%r297, [%rd6+264];
	xor.b32  	%r334, %r334, %r297;
	ld.global.u32 	%r298, [%rd6+268];
	xor.b32  	%r333, %r333, %r298;
	ld.global.u32 	%r299, [%rd6+272];
	xor.b32  	%r332, %r332, %r299;
	ld.global.u32 	%r300, [%rd6+276];
	xor.b32  	%r331, %r331, %r300;
$L__BB0_34:
	and.b32  	%r302, %r201, 16384;
	setp.eq.s32 	%p19, %r302, 0;
	@%p19 bra 	$L__BB0_36;
	ld.global.u32 	%r303, [%rd6+280];
	xor.b32  	%r335, %r335, %r303;
	ld.global.u32 	%r304, [%rd6+284];
	xor.b32  	%r334, %r334, %r304;
	ld.global.u32 	%r305, [%rd6+288];
	xor.b32  	%r333, %r333, %r305;
	ld.global.u32 	%r306, [%rd6+292];
	xor.b32  	%r332, %r332, %r306;
	ld.global.u32 	%r307, [%rd6+296];
	xor.b32  	%r331, %r331, %r307;
$L__BB0_36:
	and.b32  	%r309, %r201, 32768;
	setp.eq.s32 	%p20, %r309, 0;
	@%p20 bra 	$L__BB0_38;
	ld.global.u32 	%r310, [%rd6+300];
	xor.b32  	%r335, %r335, %r310;
	ld.global.u32 	%r311, [%rd6+304];
	xor.b32  	%r334, %r334, %r311;
	ld.global.u32 	%r312, [%rd6+308];
	xor.b32  	%r333, %r333, %r312;
	ld.global.u32 	%r313, [%rd6+312];
	xor.b32  	%r332, %r332, %r313;
	ld.global.u32 	%r314, [%rd6+316];
	xor.b32  	%r331, %r331, %r314;
$L__BB0_38:
	add.s32 	%r330, %r330, 16;
	setp.ne.s32 	%p21, %r330, 32;
	@%p21 bra 	$L__BB0_6;
	mad.lo.s32 	%r315, %r324, -31, %r11;
	add.s32 	%r324, %r315, 1;
	setp.ne.s32 	%p22, %r324, 5;
	@%p22 bra 	$L__BB0_5;
	st.global.u32 	[%rd2+4], %r335;
	st.global.u32 	[%rd2+8], %r334;
	st.global.u32 	[%rd2+12], %r333;
	st.global.u32 	[%rd2+16], %r332;
	st.global.u32 	[%rd2+20], %r331;
	add.s32 	%r318, %r318, 1;
	setp.lt.u32 	%p23, %r318, %r2;
	@%p23 bra 	$L__BB0_4;
$L__BB0_41:
	shr.u64 	%rd7, %rd17, 2;
	add.s32 	%r317, %r317, 1;
	setp.gt.u64 	%p24, %rd17, 3;
	mov.u64 	%rd17, %rd7;
	@%p24 bra 	$L__BB0_2;
$L__BB0_42:
	mov.b32 	%r316, 0;
	st.global.v2.u32 	[%rd2+24], {%r316, %r316};
	st.global.u32 	[%rd2+32], %r316;
	mov.b64 	%rd16, 0;
	st.global.u64 	[%rd2+40], %rd16;
	ret;

}
	// .globl	_Z10dla_kernelPbP17curandStateXORWOWii
.visible .entry _Z10dla_kernelPbP17curandStateXORWOWii(
	.param .u64 .ptr .align 1 _Z10dla_kernelPbP17curandStateXORWOWii_param_0,
	.param .u64 .ptr .align 1 _Z10dla_kernelPbP17curandStateXORWOWii_param_1,
	.param .u32 _Z10dla_kernelPbP17curandStateXORWOWii_param_2,
	.param .u32 _Z10dla_kernelPbP17curandStateXORWOWii_param_3
)
{
	.reg .pred 	%p<16>;
	.reg .b16 	%rs<10>;
	.reg .b32 	%r<113>;
	.reg .b64 	%rd<32>;

	ld.param.u64 	%rd7, [_Z10dla_kernelPbP17curandStateXORWOWii_param_0];
	ld.param.u64 	%rd8, [_Z10dla_kernelPbP17curandStateXORWOWii_param_1];
	ld.param.u32 	%r44, [_Z10dla_kernelPbP17curandStateXORWOWii_param_2];
	ld.param.u32 	%r45, [_Z10dla_kernelPbP17curandStateXORWOWii_param_3];
	cvta.to.global.u64 	%rd1, %rd7;
	cvta.to.global.u64 	%rd9, %rd8;
	mov.u32 	%r47, %tid.x;
	mov.u32 	%r48, %ctaid.x;
	mov.u32 	%r49, %ntid.x;
	mad.lo.s32 	%r50, %r48, %r49, %r47;
	mul.wide.s32 	%rd10, %r50, 48;
	add.s64 	%rd11, %rd9, %rd10;
	ld.global.v2.u32 	{%r106, %r100}, [%rd11];
	ld.global.v2.u32 	{%r99, %r109}, [%rd11+8];
	ld.global.v2.u32 	{%r108, %r107}, [%rd11+16];
	mov.b32 	%r103, 0;
$L__BB1_1:
	mov.u32 	%r111, %r109;
	mov.u32 	%r110, %r108;
	mov.u32 	%r109, %r107;
	shr.u32 	%r51, %r100, 2;
	xor.b32  	%r52, %r51, %r100;
	shl.b32 	%r53, %r109, 4;
	shl.b32 	%r54, %r52, 1;
	xor.b32  	%r55, %r53, %r54;
	xor.b32  	%r56, %r55, %r109;
	xor.b32  	%r108, %r56, %r52;
	add.s32 	%r57, %r106, %r108;
	add.s32 	%r58, %r57, 362437;
	rem.u32 	%r105, %r58, %r44;
	shr.u32 	%r59, %r99, 2;
	xor.b32  	%r60, %r59, %r99;
	shl.b32 	%r61, %r108, 4;
	shl.b32 	%r62, %r60, 1;
	xor.b32  	%r63, %r62, %r61;
	xor.b32  	%r64, %r63, %r60;
	xor.b32  	%r107, %r64, %r108;
	add.s32 	%r106, %r106, 724874;
	add.s32 	%r65, %r107, %r106;
	rem.u32 	%r104, %r65, %r44;
	mad.lo.s32 	%r66, %r105, %r44, %r104;
	cvt.s64.s32 	%rd12, %r66;
	add.s64 	%rd13, %rd1, %rd12;
	ld.global.u8 	%rs1, [%rd13];
	setp.ne.s16 	%p1, %rs1, 0;
	setp.lt.s32 	%p2, %r103, %r45;
	selp.u32 	%r67, 1, 0, %p1;
	add.s32 	%r103, %r103, %r67;
	and.pred  	%p3, %p1, %p2;
	mov.u32 	%r99, %r110;
	mov.u32 	%r100, %r111;
	@%p3 bra 	$L__BB1_1;
	setp.ge.s32 	%p4, %r103, %r45;
	@%p4 bra 	$L__BB1_16;
	add.s32 	%r20, %r44, -2;
	mov.u64 	%rd28, dx;
	mov.u64 	%rd30, dy;
$L__BB1_4:
	mov.u32 	%r26, %r110;
	mov.u32 	%r110, %r109;
	mov.u32 	%r109, %r108;
	mov.u32 	%r108, %r107;
	add.s32 	%r103, %r103, 1;
	max.s32 	%r68, %r105, 1;
	min.s32 	%r31, %r68, %r20;
	max.s32 	%r69, %r104, 1;
	min.s32 	%r70, %r69, %r20;
	add.s32 	%r71, %r31, -1;
	mul.lo.s32 	%r32, %r71, %r44;
	cvt.s64.s32 	%rd14, %r32;
	cvt.s64.s32 	%rd2, %r70;
	add.s64 	%rd15, %rd14, %rd2;
	add.s64 	%rd16, %rd1, %rd15;
	ld.global.u8 	%rs2, [%rd16+-1];
	setp.ne.s16 	%p5, %rs2, 0;
	@%p5 bra 	$L__BB1_12;
	cvt.u32.u64 	%r72, %rd2;
	add.s32 	%r73, %r32, %r72;
	cvt.s64.s32 	%rd17, %r73;
	add.s64 	%rd3, %rd1, %rd17;
	ld.global.u8 	%rs3, [%rd3];
	setp.ne.s16 	%p6, %rs3, 0;
	@%p6 bra 	$L__BB1_12;
	ld.global.u8 	%rs4, [%rd3+1];
	setp.ne.s16 	%p7, %rs4, 0;
	@%p7 bra 	$L__BB1_12;
	mul.lo.s32 	%r33, %r31, %r44;
	cvt.s64.s32 	%rd18, %r33;
	add.s64 	%rd19, %rd2, %rd18;
	add.s64 	%rd4, %rd1, %rd19;
	ld.global.u8 	%rs5, [%rd4+-1];
	setp.ne.s16 	%p8, %rs5, 0;
	@%p8 bra 	$L__BB1_12;
	ld.global.u8 	%rs6, [%rd4+1];
	setp.ne.s16 	%p9, %rs6, 0;
	@%p9 bra 	$L__BB1_12;
	add.s32 	%r34, %r33, %r44;
	cvt.s64.s32 	%rd20, %r34;
	add.s64 	%rd21, %rd20, %rd2;
	add.s64 	%rd22, %rd1, %rd21;
	ld.global.u8 	%rs7, [%rd22+-1];
	setp.ne.s16 	%p10, %rs7, 0;
	@%p10 bra 	$L__BB1_12;
	add.s32 	%r75, %r34, %r72;
	cvt.s64.s32 	%rd23, %r75;
	add.s64 	%rd5, %rd1, %rd23;
	ld.global.u8 	%rs8, [%rd5];
	setp.ne.s16 	%p11, %rs8, 0;
	@%p11 bra 	$L__BB1_12;
	ld.global.u8 	%rs9, [%rd5+1];
	setp.eq.s16 	%p12, %rs9, 0;
	@%p12 bra 	$L__BB1_15;
$L__BB1_12:
	cvt.u32.u64 	%r76, %rd2;
	mad.lo.s32 	%r77, %r31, %r44, %r76;
	cvt.s64.s32 	%rd24, %r77;
	add.s64 	%rd25, %rd7, %rd24;
	cvt.u32.u64 	%r78, %rd25;
	and.b64  	%rd6, %rd25, -4;
	ld.u32 	%r112, [%rd6];
	shl.b32 	%r79, %r78, 3;
	and.b32  	%r80, %r79, 24;
	mov.b32 	%r81, 1;
	shl.b32 	%r36, %r81, %r80;
	mov.b32 	%r82, 255;
	shl.b32 	%r37, %r82, %r80;
$L__BB1_13:
	and.b32  	%r83, %r112, %r37;
	setp.ne.s32 	%p13, %r83, 0;
	@%p13 bra 	$L__BB1_17;
	or.b32  	%r84, %r112, %r36;
	atom.relaxed.cas.b32 	%r39, [%rd6], %r112, %r84;
	setp.eq.s32 	%p14, %r112, %r39;
	mov.u32 	%r112, %r39;
	@%p14 bra 	$L__BB1_17;
	bra.uni 	$L__BB1_13;
$L__BB1_15:
	shr.u32 	%r86, %r111, 2;
	xor.b32  	%r87, %r86, %r111;
	shl.b32 	%r88, %r108, 4;
	shl.b32 	%r89, %r87, 1;
	xor.b32  	%r90, %r88, %r89;
	xor.b32  	%r91, %r90, %r108;
	xor.b32  	%r107, %r91, %r87;
	add.s32 	%r106, %r106, 362437;
	add.s32 	%r92, %r107, %r106;
	shl.b32 	%r93, %r92, 2;
	cvt.u64.u32 	%rd26, %r93;
	and.b64  	%rd27, %rd26, 28;
	add.s64 	%rd29, %rd28, %rd27;
	ld.global.nc.u32 	%r94, [%rd29];
	add.s32 	%r105, %r94, %r31;
	add.s64 	%rd31, %rd30, %rd27;
	ld.global.nc.u32 	%r95, [%rd31];
	add.s32 	%r104, %r95, %r72;
	setp.lt.s32 	%p15, %r103, %r45;
	mov.u32 	%r111, %r26;
	@%p15 bra 	$L__BB1_4;
$L__BB1_16:
	bar.warp.sync 	-1;
$L__BB1_17:
	ret;

}


// ===== COMPILED SASS (sm_100) =====

	.target	sm_100

	.elftype	@"ET_EXEC"


//--------------------- .note.nv.tkinfo           --------------------------
	.section	.note.nv.tkinfo,"",@"SHT_NOTE"
	.sectionflags	@"SHF_NOTE_NV_TKINFO"
	.tkinfo
        /*0018*/ 	.word	0x00000002
        /*0030*/ 	.string	""
        /*0030*/ 	.string	"ptxas"
        /*0030*/ 	.string	"Cuda compilation tools, release 13.0, V13.0.88"
        /*0030*/ 	.string	"Build cuda_13.0.r13.0/compiler.36424714_0"
        /*0030*/ 	.string	"-arch sm_100 -m 64 "



//--------------------- .note.nv.cuinfo           --------------------------
	.section	.note.nv.cuinfo,"",@"SHT_NOTE"
	.sectionflags	@"SHF_NOTE_NV_CUINFO"
        /*0018*/ 	.short	0x0002
        /*001a*/ 	.short	0x0064
        /*001c*/ 	.short	0x0082
	.zero		2


//--------------------- .nv.info                  --------------------------
	.section	.nv.info,"",@"SHT_CUDA_INFO"
	.align	4


	//----- nvinfo : EIATTR_REGCOUNT
	.align		4
        /*0000*/ 	.byte	0x04, 0x2f
        /*0002*/ 	.short	(.L_12 - .L_11)
	.align		4
.L_11:
        /*0004*/ 	.word	index@(_Z12setup_kernelP17curandStateXORWOWi)
        /*0008*/ 	.word	0x0000001f


	//----- nvinfo : EIATTR_FRAME_SIZE
	.align		4
.L_12:
        /*000c*/ 	.byte	0x04, 0x11
        /*000e*/ 	.short	(.L_14 - .L_13)
	.align		4
.L_13:
        /*0010*/ 	.word	index@(_Z12setup_kernelP17curandStateXORWOWi)
        /*0014*/ 	.word	0x00000000


	//----- nvinfo : EIATTR_REGCOUNT
	.align		4
.L_14:
        /*0018*/ 	.byte	0x04, 0x2f
        /*001a*/ 	.short	(.L_16 - .L_15)
	.align		4
.L_15:
        /*001c*/ 	.word	index@(_Z10dla_kernelPbP17curandStateXORWOWii)
        /*0020*/ 	.word	0x00000018


	//----- nvinfo : EIATTR_FRAME_SIZE
	.align		4
.L_16:
        /*0024*/ 	.byte	0x04, 0x11
        /*0026*/ 	.short	(.L_18 - .L_17)
	.align		4
.L_17:
        /*0028*/ 	.word	index@(_Z10dla_kernelPbP17curandStateXORWOWii)
        /*002c*/ 	.word	0x00000000


	//----- nvinfo : EIATTR_MIN_STACK_SIZE
	.align		4
.L_18:
        /*0030*/ 	.byte	0x04, 0x12
        /*0032*/ 	.short	(.L_20 - .L_19)
	.align		4
.L_19:
        /*0034*/ 	.word	index@(_Z10dla_kernelPbP17curandStateXORWOWii)
        /*0038*/ 	.word	0x00000000


	//----- nvinfo : EIATTR_MIN_STACK_SIZE
	.align		4
.L_20:
        /*003c*/ 	.byte	0x04, 0x12
        /*003e*/ 	.short	(.L_22 - .L_21)
	.align		4
.L_21:
        /*0040*/ 	.word	index@(_Z12setup_kernelP17curandStateXORWOWi)
        /*0044*/ 	.word	0x00000000
.L_22:


//--------------------- .nv.compat                --------------------------
	.section	.nv.compat,"",@"SHT_CUDA_COMPAT_INFO"
	.align	4
        /*0000*/ 	.byte	0x02, 0x09, 0x00, 0x00, 0x02, 0x02, 0x01, 0x00, 0x02, 0x05, 0x05, 0x00, 0x03, 0x07, 0x01, 0x01
        /*0010*/ 	.byte	0x02, 0x03, 0x00, 0x00, 0x02, 0x06, 0x01, 0x00, 0x04, 0x0b, 0x08, 0x00, 0x09, 0x00, 0x00, 0x00
        /*0020*/ 	.byte	0x00, 0x00, 0x00, 0x00


//--------------------- .nv.info._Z10dla_kernelPbP17curandStateXORWOWii --------------------------
	.section	.nv.info._Z10dla_kernelPbP17curandStateXORWOWii,"",@"SHT_CUDA_INFO"
	.sectionflags	@""
	.align	4


	//----- nvinfo : EIATTR_CUDA_API_VERSION
	.align		4
        /*0000*/ 	.byte	0x04, 0x37
        /*0002*/ 	.short	(.L_24 - .L_23)
.L_23:
        /*0004*/ 	.word	0x00000082


	//----- nvinfo : EIATTR_KPARAM_INFO
	.align		4
.L_24:
        /*0008*/ 	.byte	0x04, 0x17
        /*000a*/ 	.short	(.L_26 - .L_25)
.L_25:
        /*000c*/ 	.word	0x00000000
        /*0010*/ 	.short	0x0003
        /*0012*/ 	.short	0x0014
        /*0014*/ 	.byte	0x00, 0xf0, 0x11, 0x00


	//----- nvinfo : EIATTR_KPARAM_INFO
	.align		4
.L_26:
        /*0018*/ 	.byte	0x04, 0x17
        /*001a*/ 	.short	(.L_28 - .L_27)
.L_27:
        /*001c*/ 	.word	0x00000000
        /*0020*/ 	.short	0x0002
        /*0022*/ 	.short	0x0010
        /*0024*/ 	.byte	0x00, 0xf0, 0x11, 0x00


	//----- nvinfo : EIATTR_KPARAM_INFO
	.align		4
.L_28:
        /*0028*/ 	.byte	0x04, 0x17
        /*002a*/ 	.short	(.L_30 - .L_29)
.L_29:
        /*002c*/ 	.word	0x00000000
        /*0030*/ 	.short	0x0001
        /*0032*/ 	.short	0x0008
        /*0034*/ 	.byte	0x00, 0xf5, 0x21, 0x00


	//----- nvinfo : EIATTR_KPARAM_INFO
	.align		4
.L_30:
        /*0038*/ 	.byte	0x04, 0x17
        /*003a*/ 	.short	(.L_32 - .L_31)
.L_31:
        /*003c*/ 	.word	0x00000000
        /*0040*/ 	.short	0x0000
        /*0042*/ 	.short	0x0000
        /*0044*/ 	.byte	0x00, 0xf5, 0x21, 0x00


	//----- nvinfo : EIATTR_SPARSE_MMA_MASK
	.align		4
.L_32:
        /*0048*/ 	.byte	0x03, 0x50
        /*004a*/ 	.short	0x0000


	//----- nvinfo : EIATTR_MAXREG_COUNT
	.align		4
        /*004c*/ 	.byte	0x03, 0x1b
        /*004e*/ 	.short	0x00ff


	//----- nvinfo : EIATTR_MERCURY_ISA_VERSION
	.align		4
        /*0050*/ 	.byte	0x03, 0x5f
        /*0052*/ 	.short	0x0101


	//----- nvinfo : EIATTR_COOP_GROUP_MASK_REGIDS
	.align		4
        /*0054*/ 	.byte	0x04, 0x29
        /*0056*/ 	.short	(.L_34 - .L_33)


	//   ....[0]....
.L_33:
        /*0058*/ 	.word	0xffffffff


	//----- nvinfo : EIATTR_COOP_GROUP_INSTR_OFFSETS
	.align		4
.L_34:
        /*005c*/ 	.byte	0x04, 0x28
        /*005e*/ 	.short	(.L_36 - .L_35)


	//   ....[0]....
.L_35:
        /*0060*/ 	.word	0x000009c0


	//----- nvinfo : EIATTR_VRC_CTA_INIT_COUNT
	.align		4
.L_36:
        /*0064*/ 	.byte	0x02, 0x4a
	.zero		1
	.zero		1


	//----- nvinfo : EIATTR_EXIT_INSTR_OFFSETS
	.align		4
        /*0068*/ 	.byte	0x04, 0x1c
        /*006a*/ 	.short	(.L_38 - .L_37)


	//   ....[0]....
.L_37:
        /*006c*/ 	.word	0x000009d0


	//   ....[1]....
        /*0070*/ 	.word	0x00000a90


	//   ....[2]....
        /*0074*/ 	.word	0x00000b00


	//   ....[3]....
        /*0078*/ 	.word	0x00000b40


	//----- nvinfo : EIATTR_CRS_STACK_SIZE
	.align		4
.L_38:
        /*007c*/ 	.byte	0x04, 0x1e
        /*007e*/ 	.short	(.L_40 - .L_39)
.L_39:
        /*0080*/ 	.word	0x00000000


	//----- nvinfo : EIATTR_CBANK_PARAM_SIZE
	.align		4
.L_40:
        /*0084*/ 	.byte	0x03, 0x19
        /*0086*/ 	.short	0x0018


	//----- nvinfo : EIATTR_PARAM_CBANK
	.align		4
        /*0088*/ 	.byte	0x04, 0x0a
        /*008a*/ 	.short	(.L_42 - .L_41)
	.align		4
.L_41:
        /*008c*/ 	.word	index@(.nv.constant0._Z10dla_kernelPbP17curandStateXORWOWii)
        /*0090*/ 	.short	0x0380
        /*0092*/ 	.short	0x0018


	//----- nvinfo : EIATTR_SW_WAR
	.align		4
.L_42:
        /*0094*/ 	.byte	0x04, 0x36
        /*0096*/ 	.short	(.L_44 - .L_43)
.L_43:
        /*0098*/ 	.word	0x00000008
.L_44:


//--------------------- .nv.info._Z12setup_kernelP17curandStateXORWOWi --------------------------
	.section	.nv.info._Z12setup_kernelP17curandStateXORWOWi,"",@"SHT_CUDA_INFO"
	.sectionflags	@""
	.align	4


	//----- nvinfo : EIATTR_CUDA_API_VERSION
	.align		4
        /*0000*/ 	.byte	0x04, 0x37
        /*0002*/ 	.short	(.L_46 - .L_45)
.L_45:
        /*0004*/ 	.word	0x00000082


	//----- nvinfo : EIATTR_KPARAM_INFO
	.align		4
.L_46:
        /*0008*/ 	.byte	0x04, 0x17
        /*000a*/ 	.short	(.L_48 - .L_47)
.L_47:
        /*000c*/ 	.word	0x00000000
        /*0010*/ 	.short	0x0001
        /*0012*/ 	.short	0x0008
        /*0014*/ 	.byte	0x00, 0xf0, 0x11, 0x00


	//----- nvinfo : EIATTR_KPARAM_INFO
	.align		4
.L_48:
        /*0018*/ 	.byte	0x04, 0x17
        /*001a*/ 	.short	(.L_50 - .L_49)
.L_49:
        /*001c*/ 	.word	0x00000000
        /*0020*/ 	.short	0x0000
        /*0022*/ 	.short	0x0000
        /*0024*/ 	.byte	0x00, 0xf5, 0x21, 0x00


	//----- nvinfo : EIATTR_SPARSE_MMA_MASK
	.align		4
.L_50:
        /*0028*/ 	.byte	0x03, 0x50
        /*002a*/ 	.short	0x0000


	//----- nvinfo : EIATTR_MAXREG_COUNT
	.align		4
        /*002c*/ 	.byte	0x03, 0x1b
        /*002e*/ 	.short	0x00ff


	//----- nvinfo : EIATTR_MERCURY_ISA_VERSION
	.align		4
        /*0030*/ 	.byte	0x03, 0x5f
        /*0032*/ 	.short	0x0101


	//----- nvinfo : EIATTR_VRC_CTA_INIT_COUNT
	.align		4
        /*0034*/ 	.byte	0x02, 0x4a
	.zero		1
	.zero		1


	//----- nvinfo : EIATTR_EXIT_INSTR_OFFSETS
	.align		4
        /*0038*/ 	.byte	0x04, 0x1c
        /*003a*/ 	.short	(.L_52 - .L_51)


	//   ....[0]....
.L_51:
        /*003c*/ 	.word	0x00000ee0


	//----- nvinfo : EIATTR_CRS_STACK_SIZE
	.align		4
.L_52:
        /*0040*/ 	.byte	0x04, 0x1e
        /*0042*/ 	.short	(.L_54 - .L_53)
.L_53:
        /*0044*/ 	.word	0x00000000


	//----- nvinfo : EIATTR_CBANK_PARAM_SIZE
	.align		4
.L_54:
        /*0048*/ 	.byte	0x03, 0x19
        /*004a*/ 	.short	0x000c


	//----- nvinfo : EIATTR_PARAM_CBANK
	.align		4
        /*004c*/ 	.byte	0x04, 0x0a
        /*004e*/ 	.short	(.L_56 - .L_55)
	.align		4
.L_55:
        /*0050*/ 	.word	index@(.nv.constant0._Z12setup_kernelP17curandStateXORWOWi)
        /*0054*/ 	.short	0x0380
        /*0056*/ 	.short	0x000c


	//----- nvinfo : EIATTR_SW_WAR
	.align		4
.L_56:
        /*0058*/ 	.byte	0x04, 0x36
        /*005a*/ 	.short	(.L_58 - .L_57)
.L_57:
        /*005c*/ 	.word	0x00000008
.L_58:


//--------------------- .nv.callgraph             --------------------------
	.section	.nv.callgraph,"",@"SHT_CUDA_CALLGRAPH"
	.align	4
	.sectionentsize	8
	.align		4
        /*0000*/ 	.word	0x00000000
	.align		4
        /*0004*/ 	.word	0xffffffff
	.align		4
        /*0008*/ 	.word	0x00000000
	.align		4
        /*000c*/ 	.word	0xfffffffe
	.align		4
        /*0010*/ 	.word	0x00000000
	.align		4
        /*0014*/ 	.word	0xfffffffd
	.align		4
        /*0018*/ 	.word	0x00000000
	.align		4
        /*001c*/ 	.word	0xfffffffc


//--------------------- .nv.constant4             --------------------------
	.section	.nv.constant4,"a",@progbits
	.align	8
	.align		8
.nv.constant4:
        /*0000*/ 	.dword	precalc_xorwow_matrix
	.align		8
        /*0008*/ 	.dword	precalc_xorwow_offset_matrix
	.align		8
        /*0010*/ 	.dword	mrg32k3aM1
	.align		8
        /*0018*/ 	.dword	mrg32k3aM2
	.align		8
        /*0020*/ 	.dword	mrg32k3aM1SubSeq
	.align		8
        /*0028*/ 	.dword	mrg32k3aM2SubSeq
	.align		8
        /*0030*/ 	.dword	mrg32k3aM1Seq
	.align		8
        /*0038*/ 	.dword	mrg32k3aM2Seq
	.align		8
        /*0040*/ 	.dword	dx
	.align		8
        /*0048*/ 	.dword	dy


//--------------------- .nv.constant3             --------------------------
	.section	.nv.constant3,"a",@progbits
	.align	8
.nv.constant3:
	.type		__cr_lgamma_table,@object
	.size		__cr_lgamma_table,(.L_8 - __cr_lgamma_table)
__cr_lgamma_table:
        /*0000*/ 	.byte	0x00, 0x00, 0x00, 0x00, 0x00, 0x00, 0x00, 0x00, 0x00, 0x00, 0x00, 0x00, 0x00, 0x00, 0x00, 0x00
        /*0010*/ 	.byte	0xef, 0x39, 0xfa, 0xfe, 0x42, 0x2e, 0xe6, 0x3f, 0x02, 0x20, 0x2a, 0xfa, 0x0b, 0xab, 0xfc, 0x3f
        /*0020*/ 	.byte	0xf9, 0x2c, 0x92, 0x7c, 0xa7, 0x6c, 0x09, 0x40, 0xc9, 0x79, 0x44, 0x3c, 0x64, 0x26, 0x13, 0x40
        /*0030*/ 	.byte	0xca, 0x01, 0xcf, 0x3a, 0x27, 0x51, 0x1a, 0x40, 0x30, 0xcc, 0x2d, 0xf3, 0xe1, 0x0c, 0x21, 0x40
        /*0040*/ 	.byte	0x0d, 0xb7, 0xfc, 0x82, 0x8e, 0x35, 0x25, 0x40
.L_8:


//--------------------- .text._Z10dla_kernelPbP17curandStateXORWOWii --------------------------
	.section	.text._Z10dla_kernelPbP17curandStateXORWOWii,"ax",@progbits
	.align	128
        .global         _Z10dla_kernelPbP17curandStateXORWOWii
        .type           _Z10dla_kernelPbP17curandStateXORWOWii,@function
        .size           _Z10dla_kernelPbP17curandStateXORWOWii,(.L_x_16 - _Z10dla_kernelPbP17curandStateXORWOWii)
        .other          _Z10dla_kernelPbP17curandStateXORWOWii,@"STO_CUDA_ENTRY STV_DEFAULT"
_Z10dla_kernelPbP17curandStateXORWOWii:
.text._Z10dla_kernelPbP17curandStateXORWOWii:
[----:B------:R-:W-:Y:S01]  /*0000*/  LDC R1, c[0x0][0x37c] ;  /* 0x0000df00ff017b82 */ /* 0x000fe20000000800 */
[----:B------:R-:W0:Y:S07]  /*0010*/  S2R R3, SR_TID.X ;  /* 0x0000000000037919 */ /* 0x000e2e0000002100 */
[----:B------:R-:W0:Y:S01]  /*0020*/  S2UR UR6, SR_CTAID.X ;  /* 0x00000000000679c3 */ /* 0x000e220000002500 */
[----:B------:R-:W1:Y:S07]  /*0030*/  LDCU.64 UR4, c[0x0][0x358] ;  /* 0x00006b00ff0477ac */ /* 0x000e6e0008000a00 */
[----:B------:R-:W0:Y:S08]  /*0040*/  LDC R0, c[0x0][0x360] ;  /* 0x0000d800ff007b82 */ /* 0x000e300000000800 */
[----:B------:R-:W2:Y:S08]  /*0050*/  LDC R12, c[0x0][0x390] ;  /* 0x0000e400ff0c7b82 */ /* 0x000eb00000000800 */
[----:B------:R-:W3:Y:S01]  /*0060*/  LDC.64 R10, c[0x0][0x388] ;  /* 0x0000e200ff0a7b82 */ /* 0x000ee20000000a00 */
[----:B0-----:R-:W-:-:S07]  /*0070*/  IMAD R3, R0, UR6, R3 ;  /* 0x0000000600037c24 */ /* 0x001fce000f8e0203 */
[----:B------:R-:W0:Y:S01]  /*0080*/  LDC R9, c[0x0][0x394] ;  /* 0x0000e500ff097b82 */ /* 0x000e220000000800 */
[----:B------:R-:W-:Y:S01]  /*0090*/  BSSY.RECONVERGENT B0, `(.L_x_0) ;  /* 0x0000040000007945 */ /* 0x000fe20003800200 */
[----:B------:R-:W4:Y:S01]  /*00a0*/  LDCU.64 UR6, c[0x0][0x380] ;  /* 0x00007000ff0677ac */ /* 0x000f220008000a00 */
[----:B--2---:R-:W2:Y:S01]  /*00b0*/  I2F.U32.RP R0, R12 ;  /* 0x0000000c00007306 */ /* 0x004ea20000209000 */
[----:B---3--:R-:W-:-:S05]  /*00c0*/  IMAD.WIDE R10, R3, 0x30, R10 ;  /* 0x00000030030a7825 */ /* 0x008fca00078e020a */
[----:B-1----:R-:W5:Y:S02]  /*00d0*/  LDG.E.64 R6, desc[UR4][R10.64] ;  /* 0x000000040a067981 */ /* 0x002f64000c1e1b00 */
[----:B--2---:R-:W1:Y:S02]  /*00e0*/  MUFU.RCP R0, R0 ;  /* 0x0000000000007308 */ /* 0x004e640000001000 */
[----:B------:R-:W5:Y:S04]  /*00f0*/  LDG.E.64 R4, desc[UR4][R10.64+0x8] ;  /* 0x000008040a047981 */ /* 0x000f68000c1e1b00 */
[----:B------:R2:W5:Y:S01]  /*0100*/  LDG.E.64 R2, desc[UR4][R10.64+0x10] ;  /* 0x000010040a027981 */ /* 0x000562000c1e1b00 */
[----:B------:R-:W-:Y:S01]  /*0110*/  ISETP.NE.U32.AND P0, PT, R12, RZ, PT ;  /* 0x000000ff0c00720c */ /* 0x000fe20003f05070 */
[----:B-1----:R-:W-:-:S02]  /*0120*/  VIADD R14, R0, 0xffffffe ;  /* 0x0ffffffe000e7836 */ /* 0x002fc40000000000 */
[----:B------:R-:W-:Y:S02]  /*0130*/  IMAD.MOV.U32 R0, RZ, RZ, RZ ;  /* 0x000000ffff007224 */ /* 0x000fe400078e00ff */
[----:B------:R1:W3:Y:S02]  /*0140*/  F2I.FTZ.U32.TRUNC.NTZ R15, R14 ;  /* 0x0000000e000f7305 */ /* 0x0002e4000021f000 */
[----:B-1----:R-:W-:Y:S02]  /*0150*/  IMAD.MOV.U32 R14, RZ, RZ, RZ ;  /* 0x000000ffff0e7224 */ /* 0x002fe400078e00ff */
[----:B---3--:R-:W-:-:S04]  /*0160*/  IMAD.MOV R13, RZ, RZ, -R15 ;  /* 0x000000ffff0d7224 */ /* 0x008fc800078e0a0f */
[-C--:B--2---:R-:W-:Y:S01]  /*0170*/  IMAD R11, R13, R12.reuse, RZ ;  /* 0x0000000c0d0b7224 */ /* 0x084fe200078e02ff */
[----:B------:R-:W-:-:S03]  /*0180*/  LOP3.LUT R13, RZ, R12, RZ, 0x33, !PT ;  /* 0x0000000cff0d7212 */ /* 0x000fc600078e33ff */
[----:B0---4-:R-:W-:-:S07]  /*0190*/  IMAD.HI.U32 R8, R15, R11, R14 ;  /* 0x0000000b0f087227 */ /* 0x011fce00078e000e */
.L_x_1:
[----:B-----5:R-:W-:Y:S01]  /*01a0*/  SHF.R.U32.HI R10, RZ, 0x2, R7 ;  /* 0x00000002ff0a7819 */ /* 0x020fe20000011607 */
[----:B------:R-:W-:Y:S01]  /*01b0*/  IMAD.SHL.U32 R14, R3, 0x10, RZ ;  /* 0x00000010030e7824 */ /* 0x000fe200078e00ff */
[----:B------:R-:W-:Y:S02]  /*01c0*/  SHF.R.U32.HI R11, RZ, 0x2, R4 ;  /* 0x00000002ff0b7819 */ /* 0x000fe40000011604 */
[----:B------:R-:W-:Y:S02]  /*01d0*/  LOP3.LUT R10, R10, R7, RZ, 0x3c, !PT ;  /* 0x000000070a0a7212 */ /* 0x000fe400078e3cff */
[----:B------:R-:W-:-:S03]  /*01e0*/  LOP3.LUT R11, R11, R4, RZ, 0x3c, !PT ;  /* 0x000000040b0b7212 */ /* 0x000fc600078e3cff */
[----:B------:R-:W-:-:S05]  /*01f0*/  IMAD.SHL.U32 R7, R10, 0x2, RZ ;  /* 0x000000020a077824 */ /* 0x000fca00078e00ff */
[----:B------:R-:W-:Y:S01]  /*0200*/  LOP3.LUT R7, R3, R14, R7, 0x96, !PT ;  /* 0x0000000e03077212 */ /* 0x000fe200078e9607 */
[----:B------:R-:W-:-:S03]  /*0210*/  IMAD.SHL.U32 R14, R11, 0x2, RZ ;  /* 0x000000020b0e7824 */ /* 0x000fc600078e00ff */
[----:B------:R-:W-:Y:S01]  /*0220*/  LOP3.LUT R15, R7, R10, RZ, 0x3c, !PT ;  /* 0x0000000a070f7212 */ /* 0x000fe200078e3cff */
[--C-:B------:R-:W-:Y:S02]  /*0230*/  IMAD.MOV.U32 R10, RZ, RZ, R5.reuse ;  /* 0x000000ffff0a7224 */ /* 0x100fe400078e0005 */
[----:B------:R-:W-:Y:S02]  /*0240*/  IMAD.MOV.U32 R7, RZ, RZ, R5 ;  /* 0x000000ffff077224 */ /* 0x000fe400078e0005 */
[----:B------:R-:W-:Y:S02]  /*0250*/  IMAD.SHL.U32 R4, R15, 0x10, RZ ;  /* 0x000000100f047824 */ /* 0x000fe400078e00ff */
[----:B------:R-:W-:-:S03]  /*0260*/  IMAD.MOV.U32 R5, RZ, RZ, R3 ;  /* 0x000000ffff057224 */ /* 0x000fc600078e0003 */
[----:B------:R-:W-:Y:S02]  /*0270*/  LOP3.LUT R4, R11, R14, R4, 0x96, !PT ;  /* 0x0000000e0b047212 */ /* 0x000fe400078e9604 */
[C---:B------:R-:W-:Y:S01]  /*0280*/  IADD3 R11, PT, PT, R6.reuse, 0x587c5, R15 ;  /* 0x000587c5060b7810 */ /* 0x040fe20007ffe00f */
[----:B------:R-:W-:Y:S01]  /*0290*/  VIADD R6, R6, 0xb0f8a ;  /* 0x000b0f8a06067836 */ /* 0x000fe20000000000 */
[----:B------:R-:W-:-:S03]  /*02a0*/  LOP3.LUT R3, R4, R15, RZ, 0x3c, !PT ;  /* 0x0000000f04037212 */ /* 0x000fc600078e3cff */
[----:B------:R-:W-:-:S04]  /*02b0*/  IMAD.HI.U32 R4, R8, R11, RZ ;  /* 0x0000000b08047227 */ /* 0x000fc800078e00ff */
[----:B------:R-:W-:Y:S02]  /*02c0*/  IMAD.IADD R17, R3, 0x1, R6 ;  /* 0x0000000103117824 */ /* 0x000fe400078e0206 */
[----:B------:R-:W-:Y:S02]  /*02d0*/  IMAD.MOV R4, RZ, RZ, -R4 ;  /* 0x000000ffff047224 */ /* 0x000fe400078e0a04 */
[----:B------:R-:W-:-:S04]  /*02e0*/  IMAD.HI.U32 R14, R8, R17, RZ ;  /* 0x00000011080e7227 */ /* 0x000fc800078e00ff */
[----:B------:R-:W-:Y:S02]  /*02f0*/  IMAD.MOV R14, RZ, RZ, -R14 ;  /* 0x000000ffff0e7224 */ /* 0x000fe400078e0a0e */
[C---:B------:R-:W-:Y:S02]  /*0300*/  IMAD R11, R12.reuse, R4, R11 ;  /* 0x000000040c0b7224 */ /* 0x040fe400078e020b */
[----:B------:R-:W-:-:S03]  /*0310*/  IMAD R19, R12, R14, R17 ;  /* 0x0000000e0c137224 */ /* 0x000fc600078e0211 */
[-C--:B------:R-:W-:Y:S02]  /*0320*/  ISETP.GE.U32.AND P1, PT, R11, R12.reuse, PT ;  /* 0x0000000c0b00720c */ /* 0x080fe40003f26070 */
[----:B------:R-:W-:-:S11]  /*0330*/  ISETP.GE.U32.AND P2, PT, R19, R12, PT ;  /* 0x0000000c1300720c */ /* 0x000fd60003f46070 */
[--C-:B------:R-:W-:Y:S02]  /*0340*/  @P1 IMAD.IADD R11, R11, 0x1, -R12.reuse ;  /* 0x000000010b0b1824 */ /* 0x100fe400078e0a0c */
[----:B------:R-:W-:-:S03]  /*0350*/  @P2 IMAD.IADD R19, R19, 0x1, -R12 ;  /* 0x0000000113132824 */ /* 0x000fc600078e0a0c */
[-C--:B------:R-:W-:Y:S02]  /*0360*/  ISETP.GE.U32.AND P1, PT, R11, R12.reuse, PT ;  /* 0x0000000c0b00720c */ /* 0x080fe40003f26070 */
[----:B------:R-:W-:-:S11]  /*0370*/  ISETP.GE.U32.AND P2, PT, R19, R12, PT ;  /* 0x0000000c1300720c */ /* 0x000fd60003f46070 */
[--C-:B------:R-:W-:Y:S02]  /*0380*/  @P1 IMAD.IADD R11, R11, 0x1, -R12.reuse ;  /* 0x000000010b0b1824 */ /* 0x100fe400078e0a0c */
[----:B------:R-:W-:-:S03]  /*0390*/  @P2 IMAD.IADD R19, R19, 0x1, -R12 ;  /* 0x0000000113132824 */ /* 0x000fc600078e0a0c */
[C---:B------:R-:W-:Y:S02]  /*03a0*/  SEL R17, R13.reuse, R11, !P0 ;  /* 0x0000000b0d117207 */ /* 0x040fe40004000000 */
[----:B------:R-:W-:-:S05]  /*03b0*/  SEL R16, R13, R19, !P0 ;  /* 0x000000130d107207 */ /* 0x000fca0004000000 */
[----:B------:R-:W-:-:S05]  /*03c0*/  IMAD R4, R17, R12, R16 ;  /* 0x0000000c11047224 */ /* 0x000fca00078e0210 */
[----:B------:R-:W-:-:S04]  /*03d0*/  IADD3 R18, P1, PT, R4, UR6, RZ ;  /* 0x0000000604127c10 */ /* 0x000fc8000ff3e0ff */
[----:B------:R-:W-:-:S05]  /*03e0*/  LEA.HI.X.SX32 R19, R4, UR7, 0x1, P1 ;  /* 0x0000000704137c11 */ /* 0x000fca00088f0eff */
[----:B------:R-:W2:Y:S01]  /*03f0*/  LDG.E.U8 R18, desc[UR4][R18.64] ;  /* 0x0000000412127981 */ /* 0x000ea2000c1e1100 */
[C---:B------:R-:W-:Y:S01]  /*0400*/  ISETP.LT.AND P2, PT, R0.reuse, R9, PT ;  /* 0x000000090000720c */ /* 0x040fe20003f41270 */
[----:B------:R-:W-:Y:S02]  /*0410*/  VIADD R14, R0, 0x1 ;  /* 0x00000001000e7836 */ /* 0x000fe40000000000 */
[--C-:B------:R-:W-:Y:S02]  /*0420*/  IMAD.MOV.U32 R4, RZ, RZ, R2.reuse ;  /* 0x000000ffff047224 */ /* 0x100fe400078e0002 */
[----:B------:R-:W-:Y:S02]  /*0430*/  IMAD.MOV.U32 R11, RZ, RZ, R2 ;  /* 0x000000ffff0b7224 */ /* 0x000fe400078e0002 */
[----:B------:R-:W-:Y:S01]  /*0440*/  IMAD.MOV.U32 R2, RZ, RZ, R15 ;  /* 0x000000ffff027224 */ /* 0x000fe200078e000f */
[----:B--2---:R-:W-:-:S13]  /*0450*/  ISETP.NE.AND P1, PT, R18, RZ, PT ;  /* 0x000000ff1200720c */ /* 0x004fda0003f25270 */
[----:B------:R-:W-:-:S04]  /*0460*/  @!P1 IMAD.MOV R14, RZ, RZ, R0 ;  /* 0x000000ffff0e9224 */ /* 0x000fc800078e0200 */
[----:B------:R-:W-:Y:S01]  /*0470*/  IMAD.MOV.U32 R0, RZ, RZ, R14 ;  /* 0x000000ffff007224 */ /* 0x000fe200078e000e */
[----:B------:R-:W-:Y:S06]  /*0480*/  @P1 BRA P2, `(.L_x_1) ;  /* 0xfffffffc00441947 */ /* 0x000fec000103ffff */
[----:B------:R-:W-:Y:S05]  /*0490*/  BSYNC.RECONVERGENT B0 ;  /* 0x0000000000007941 */ /* 0x000fea0003800200 */
.L_x_0:
[----:B------:R-:W-:Y:S01]  /*04a0*/  ISETP.GE.AND P0, PT, R0, R9, PT ;  /* 0x000000090000720c */ /* 0x000fe20003f06270 */
[----:B------:R-:W0:Y:S01]  /*04b0*/  LDCU UR10, c[0x0][0x394] ;  /* 0x00007280ff0a77ac */ /* 0x000e220008000800 */
[----:B------:R-:W1:Y:S01]  /*04c0*/  LDCU.64 UR6, c[0x4][0x40] ;  /* 0x01000800ff0677ac */ /* 0x000e620008000a00 */
[----:B------:R-:W2:Y:S10]  /*04d0*/  LDCU.64 UR8, c[0x4][0x48] ;  /* 0x01000900ff0877ac */ /* 0x000eb40008000a00 */
[----:B------:R-:W-:Y:S05]  /*04e0*/  @P0 BRA `(.L_x_2) ;  /* 0x0000000400340947 */ /* 0x000fea0003800000 */
[----:B------:R-:W3:Y:S01]  /*04f0*/  LDC R4, c[0x0][0x390] ;  /* 0x0000e400ff047b82 */ /* 0x000ee20000000800 */
[----:B------:R-:W-:-:S07]  /*0500*/  VIADD R12, R12, 0xfffffffe ;  /* 0xfffffffe0c0c7836 */ /* 0x000fce0000000000 */
[----:B------:R-:W4:Y:S02]  /*0510*/  LDC.64 R8, c[0x0][0x380] ;  /* 0x0000e000ff087b82 */ /* 0x000f240000000a00 */
.L_x_4:
[----:B------:R-:W-:Y:S02]  /*0520*/  VIMNMX R13, PT, PT, R17, 0x1, !PT ;  /* 0x00000001110d7848 */ /* 0x000fe40007fe0100 */
[----:B------:R-:W-:Y:S02]  /*0530*/  VIMNMX R7, PT, PT, R16, 0x1, !PT ;  /* 0x0000000110077848 */ /* 0x000fe40007fe0100 */
[C---:B------:R-:W-:Y:S02]  /*0540*/  VIMNMX R13, PT, PT, R12.reuse, R13, PT ;  /* 0x0000000d0c0d7248 */ /* 0x040fe40003fe0100 */
[----:B------:R-:W-:-:S03]  /*0550*/  VIMNMX R7, PT, PT, R12, R7, PT ;  /* 0x000000070c077248 */ /* 0x000fc60003fe0100 */
[----:B------:R-:W-:Y:S01]  /*0560*/  VIADD R15, R13, 0xffffffff ;  /* 0xffffffff0d0f7836 */ /* 0x000fe20000000000 */
[----:B------:R-:W-:-:S03]  /*0570*/  SHF.R.S32.HI R14, RZ, 0x1f, R7 ;  /* 0x0000001fff0e7819 */ /* 0x000fc60000011407 */
[----:B---3--:R-:W-:-:S05]  /*0580*/  IMAD R18, R15, R4, RZ ;  /* 0x000000040f127224 */ /* 0x008fca00078e02ff */
[----:B------:R-:W-:Y:S02]  /*0590*/  SHF.R.S32.HI R15, RZ, 0x1f, R18 ;  /* 0x0000001fff0f7819 */ /* 0x000fe40000011412 */
[----:B----4-:R-:W-:-:S04]  /*05a0*/  IADD3 R16, P0, P1, R18, R8, R7 ;  /* 0x0000000812107210 */ /* 0x010fc8000791e007 */
[----:B------:R-:W-:-:S05]  /*05b0*/  IADD3.X R17, PT, PT, R15, R9, R14, P0, P1 ;  /* 0x000000090f117210 */ /* 0x000fca00007e240e */
[----:B------:R-:W3:Y:S02]  /*05c0*/  LDG.E.U8 R16, desc[UR4][R16.64+-0x1] ;  /* 0xffffff0410107981 */ /* 0x000ee4000c1e1100 */
[----:B---3--:R-:W-:-:S13]  /*05d0*/  ISETP.NE.AND P0, PT, R16, RZ, PT ;  /* 0x000000ff1000720c */ /* 0x008fda0003f05270 */
[----:B------:R-:W-:Y:S05]  /*05e0*/  @P0 BRA `(.L_x_3) ;  /* 0x0000000000fc0947 */ /* 0x000fea0003800000 */
[----:B------:R-:W-:-:S05]  /*05f0*/  IMAD.IADD R15, R7, 0x1, R18 ;  /* 0x00000001070f7824 */ /* 0x000fca00078e0212 */
[----:B------:R-:W-:-:S04]  /*0600*/  IADD3 R16, P0, PT, R15, R8, RZ ;  /* 0x000000080f107210 */ /* 0x000fc80007f1e0ff */
[----:B------:R-:W-:-:S05]  /*0610*/  LEA.HI.X.SX32 R17, R15, R9, 0x1, P0 ;  /* 0x000000090f117211 */ /* 0x000fca00000f0eff */
[----:B------:R-:W3:Y:S02]  /*0620*/  LDG.E.U8 R15, desc[UR4][R16.64] ;  /* 0x00000004100f7981 */ /* 0x000ee4000c1e1100 */
[----:B---3--:R-:W-:-:S13]  /*0630*/  ISETP.NE.AND P0, PT, R15, RZ, PT ;  /* 0x000000ff0f00720c */ /* 0x008fda0003f05270 */
[----:B------:R-:W-:Y:S05]  /*0640*/  @P0 BRA `(.L_x_3) ;  /* 0x0000000000e40947 */ /* 0x000fea0003800000 */
[----:B------:R-:W3:Y:S02]  /*0650*/  LDG.E.U8 R16, desc[UR4][R16.64+0x1] ;  /* 0x0000010410107981 */ /* 0x000ee4000c1e1100 */
[----:B---3--:R-:W-:-:S13]  /*0660*/  ISETP.NE.AND P0, PT, R16, RZ, PT ;  /* 0x000000ff1000720c */ /* 0x008fda0003f05270 */
[----:B------:R-:W-:Y:S05]  /*0670*/  @P0 BRA `(.L_x_3) ;  /* 0x0000000000d80947 */ /* 0x000fea0003800000 */
[----:B------:R-:W-:-:S05]  /*0680*/  IMAD R19, R13, R4, RZ ;  /* 0x000000040d137224 */ /* 0x000fca00078e02ff */
[--C-:B------:R-:W-:Y:S02]  /*0690*/  SHF.R.S32.HI R15, RZ, 0x1f, R19.reuse ;  /* 0x0000001fff0f7819 */ /* 0x100fe40000011413 */
[----:B------:R-:W-:-:S04]  /*06a0*/  IADD3 R16, P0, P1, R7, R8, R19 ;  /* 0x0000000807107210 */ /* 0x000fc8000791e013 */
[----:B------:R-:W-:-:S05]  /*06b0*/  IADD3.X R17, PT, PT, R14, R9, R15, P0, P1 ;  /* 0x000000090e117210 */ /* 0x000fca00007e240f */
[----:B------:R-:W3:Y:S02]  /*06c0*/  LDG.E.U8 R15, desc[UR4][R16.64+-0x1] ;  /* 0xffffff04100f7981 */ /* 0x000ee4000c1e1100 */
[----:B---3--:R-:W-:-:S13]  /*06d0*/  ISETP.NE.AND P0, PT, R15, RZ, PT ;  /* 0x000000ff0f00720c */ /* 0x008fda0003f05270 */
[----:B------:R-:W-:Y:S05]  /*06e0*/  @P0 BRA `(.L_x_3) ;  /* 0x0000000000bc0947 */ /* 0x000fea0003800000 */
[----:B------:R-:W3:Y:S02]  /*06f0*/  LDG.E.U8 R16, desc[UR4][R16.64+0x1] ;  /* 0x0000010410107981 */ /* 0x000ee4000c1e1100 */
[----:B---3--:R-:W-:-:S13]  /*0700*/  ISETP.NE.AND P0, PT, R16, RZ, PT ;  /* 0x000000ff1000720c */ /* 0x008fda0003f05270 */
[----:B------:R-:W-:Y:S05]  /*0710*/  @P0 BRA `(.L_x_3) ;  /* 0x0000000000b00947 */ /* 0x000fea0003800000 */
[----:B------:R-:W-:-:S05]  /*0720*/  IMAD.IADD R18, R19, 0x1, R4 ;  /* 0x0000000113127824 */ /* 0x000fca00078e0204 */
[----:B------:R-:W-:Y:S02]  /*0730*/  SHF.R.S32.HI R15, RZ, 0x1f, R18 ;  /* 0x0000001fff0f7819 */ /* 0x000fe40000011412 */
[----:B------:R-:W-:-:S04]  /*0740*/  IADD3 R16, P0, P1, R18, R8, R7 ;  /* 0x0000000812107210 */ /* 0x000fc8000791e007 */
        /* <DEDUP_REMOVED lines=13> */
[----:B------:R-:W-:Y:S01]  /*0820*/  SHF.R.U32.HI R15, RZ, 0x2, R10 ;  /* 0x00000002ff0f7819 */ /* 0x000fe2000001160a */
[----:B------:R-:W-:Y:S02]  /*0830*/  IMAD.MOV.U32 R14, RZ, RZ, R11 ;  /* 0x000000ffff0e7224 */ /* 0x000fe400078e000b */
[----:B------:R-:W-:Y:S01]  /*0840*/  IMAD.MOV.U32 R11, RZ, RZ, R5 ;  /* 0x000000ffff0b7224 */ /* 0x000fe200078e0005 */
[----:B------:R-:W-:Y:S01]  /*0850*/  LOP3.LUT R15, R15, R10, RZ, 0x3c, !PT ;  /* 0x0000000a0f0f7212 */ /* 0x000fe200078e3cff */
[----:B------:R-:W-:Y:S02]  /*0860*/  IMAD.MOV.U32 R5, RZ, RZ, R2 ;  /* 0x000000ffff057224 */ /* 0x000fe400078e0002 */
[----:B------:R-:W-:Y:S02]  /*0870*/  IMAD.MOV.U32 R2, RZ, RZ, R3 ;  /* 0x000000ffff027224 */ /* 0x000fe400078e0003 */
[----:B------:R-:W-:Y:S02]  /*0880*/  IMAD.SHL.U32 R10, R15, 0x2, RZ ;  /* 0x000000020f0a7824 */ /* 0x000fe400078e00ff */
[----:B------:R-:W-:-:S02]  /*0890*/  IMAD.SHL.U32 R3, R2, 0x10, RZ ;  /* 0x0000001002037824 */ /* 0x000fc400078e00ff */
[----:B------:R-:W-:-:S03]  /*08a0*/  VIADD R6, R6, 0x587c5 ;  /* 0x000587c506067836 */ /* 0x000fc60000000000 */
[----:B------:R-:W-:-:S04]  /*08b0*/  LOP3.LUT R10, R2, R3, R10, 0x96, !PT ;  /* 0x00000003020a7212 */ /* 0x000fc800078e960a */
[----:B------:R-:W-:-:S05]  /*08c0*/  LOP3.LUT R3, R10, R15, RZ, 0x3c, !PT ;  /* 0x0000000f0a037212 */ /* 0x000fca00078e3cff */
[----:B------:R-:W-:-:S04]  /*08d0*/  IMAD.IADD R10, R3, 0x1, R6 ;  /* 0x00000001030a7824 */ /* 0x000fc800078e0206 */
[----:B------:R-:W-:-:S05]  /*08e0*/  IMAD.SHL.U32 R10, R10, 0x4, RZ ;  /* 0x000000040a0a7824 */ /* 0x000fca00078e00ff */
[----:B------:R-:W-:-:S04]  /*08f0*/  LOP3.LUT R10, R10, 0x1c, RZ, 0xc0, !PT ;  /* 0x0000001c0a0a7812 */ /* 0x000fc800078ec0ff */
[C---:B-1----:R-:W-:Y:S02]  /*0900*/  IADD3 R18, P0, PT, R10.reuse, UR6, RZ ;  /* 0x000000060a127c10 */ /* 0x042fe4000ff1e0ff */
[----:B--2---:R-:W-:-:S03]  /*0910*/  IADD3 R20, P1, PT, R10, UR8, RZ ;  /* 0x000000080a147c10 */ /* 0x004fc6000ff3e0ff */
[----:B------:R-:W-:Y:S02]  /*0920*/  IMAD.X R19, RZ, RZ, UR7, P0 ;  /* 0x00000007ff137e24 */ /* 0x000fe400080e06ff */
[----:B------:R-:W-:-:S03]  /*0930*/  IMAD.X R21, RZ, RZ, UR9, P1 ;  /* 0x00000009ff157e24 */ /* 0x000fc600088e06ff */
[----:B------:R-:W2:Y:S04]  /*0940*/  LDG.E.CONSTANT R18, desc[UR4][R18.64] ;  /* 0x0000000412127981 */ /* 0x000ea8000c1e9900 */
[----:B------:R-:W3:Y:S01]  /*0950*/  LDG.E.CONSTANT R20, desc[UR4][R20.64] ;  /* 0x0000000414147981 */ /* 0x000ee2000c1e9900 */
[----:B------:R-:W-:Y:S02]  /*0960*/  VIADD R0, R0, 0x1 ;  /* 0x0000000100007836 */ /* 0x000fe40000000000 */
[----:B------:R-:W-:-:S03]  /*0970*/  IMAD.MOV.U32 R10, RZ, RZ, R14 ;  /* 0x000000ffff0a7224 */ /* 0x000fc600078e000e */
[----:B0-----:R-:W-:Y:S01]  /*0980*/  ISETP.GE.AND P0, PT, R0, UR10, PT ;  /* 0x0000000a00007c0c */ /* 0x001fe2000bf06270 */
[----:B--2---:R-:W-:Y:S02]  /*0990*/  IMAD.IADD R17, R13, 0x1, R18 ;  /* 0x000000010d117824 */ /* 0x004fe400078e0212 */
[----:B---3--:R-:W-:-:S10]  /*09a0*/  IMAD.IADD R16, R7, 0x1, R20 ;  /* 0x0000000107107824 */ /* 0x008fd400078e0214 */
[----:B------:R-:W-:Y:S05]  /*09b0*/  @!P0 BRA `(.L_x_4) ;  /* 0xfffffff800d88947 */ /* 0x000fea000383ffff */
.L_x_2:
[----:B------:R-:W-:Y:S05]  /*09c0*/  WARPSYNC.ALL ;  /* 0x0000000000007948 */ /* 0x000fea0003800000 */
[----:B012---:R-:W-:Y:S05]  /*09d0*/  EXIT ;  /* 0x000000000000794d */ /* 0x007fea0003800000 */
.L_x_3:
[----:B------:R-:W-:-:S05]  /*09e0*/  IMAD R2, R13, R4, R7 ;  /* 0x000000040d027224 */ /* 0x000fca00078e0207 */
[----:B------:R-:W-:-:S04]  /*09f0*/  IADD3 R4, P0, PT, R2, R8, RZ ;  /* 0x0000000802047210 */ /* 0x000fc80007f1e0ff */
[----:B------:R-:W-:Y:S02]  /*0a00*/  LEA.HI.X.SX32 R3, R2, R9, 0x1, P0 ;  /* 0x0000000902037211 */ /* 0x000fe400000f0eff */
[----:B------:R-:W-:-:S05]  /*0a10*/  LOP3.LUT R2, R4, 0xfffffffc, RZ, 0xc0, !PT ;  /* 0xfffffffc04027812 */ /* 0x000fca00078ec0ff */
[----:B------:R-:W3:Y:S01]  /*0a20*/  LD.E R0, desc[UR4][R2.64] ;  /* 0x0000000402007980 */ /* 0x000ee2000c101900 */
[----:B------:R-:W-:Y:S02]  /*0a30*/  IMAD.SHL.U32 R4, R4, 0x8, RZ ;  /* 0x0000000804047824 */ /* 0x000fe400078e00ff */
[----:B------:R-:W-:-:S03]  /*0a40*/  IMAD.MOV.U32 R5, RZ, RZ, 0xff ;  /* 0x000000ffff057424 */ /* 0x000fc600078e00ff */
[----:B------:R-:W-:-:S04]  /*0a50*/  LOP3.LUT R4, R4, 0x18, RZ, 0xc0, !PT ;  /* 0x0000001804047812 */ /* 0x000fc800078ec0ff */
[----:B------:R-:W-:Y:S01]  /*0a60*/  SHF.L.U32 R9, R5, R4, RZ ;  /* 0x0000000405097219 */ /* 0x000fe200000006ff */
[----:B------:R-:W-:-:S03]  /*0a70*/  IMAD.MOV.U32 R5, RZ, RZ, 0x1 ;  /* 0x00000001ff057424 */ /* 0x000fc600078e00ff */
[----:B---3--:R-:W-:-:S13]  /*0a80*/  LOP3.LUT P0, RZ, R0, R9, RZ, 0xc0, !PT ;  /* 0x0000000900ff7212 */ /* 0x008fda000780c0ff */
[----:B012---:R-:W-:Y:S05]  /*0a90*/  @P0 EXIT ;  /* 0x000000000000094d */ /* 0x007fea0003800000 */
[----:B------:R-:W-:Y:S01]  /*0aa0*/  SHF.L.U32 R7, R5, R4, RZ ;  /* 0x0000000405077219 */ /* 0x000fe200000006ff */
[----:B------:R-:W-:-:S07]  /*0ab0*/  IMAD.MOV.U32 R4, RZ, RZ, R0 ;  /* 0x000000ffff047224 */ /* 0x000fce00078e0000 */
.L_x_5:
[C---:B------:R-:W-:Y:S01]  /*0ac0*/  LOP3.LUT R5, R4.reuse, R7, RZ, 0xfc, !PT ;  /* 0x0000000704057212 */ /* 0x040fe200078efcff */
[----:B------:R-:W-:Y:S05]  /*0ad0*/  YIELD ;  /* 0x0000000000007946 */ /* 0x000fea0003800000 */
[----:B------:R-:W2:Y:S02]  /*0ae0*/  ATOM.E.CAS.STRONG.GPU PT, R5, [R2], R4, R5 ;  /* 0x000000040205738b */ /* 0x000ea400001ee105 */
[----:B--2---:R-:W-:-:S13]  /*0af0*/  ISETP.NE.AND P0, PT, R4, R5, PT ;  /* 0x000000050400720c */ /* 0x004fda0003f05270 */
[----:B------:R-:W-:Y:S05]  /*0b00*/  @!P0 EXIT ;  /* 0x000000000000894d */ /* 0x000fea0003800000 */
[----:B------:R-:W-:-:S05]  /*0b10*/  IMAD.MOV.U32 R4, RZ, RZ, R5 ;  /* 0x000000ffff047224 */ /* 0x000fca00078e0005 */
[----:B------:R-:W-:-:S13]  /*0b20*/  LOP3.LUT P0, RZ, R4, R9, RZ, 0xc0, !PT ;  /* 0x0000000904ff7212 */ /* 0x000fda000780c0ff */
[----:B------:R-:W-:Y:S05]  /*0b30*/  @!P0 BRA `(.L_x_5) ;  /* 0xfffffffc00e08947 */ /* 0x000fea000383ffff */
[----:B------:R-:W-:Y:S05]  /*0b40*/  EXIT ;  /* 0x000000000000794d */ /* 0x000fea0003800000 */
.L_x_6:
[----:B------:R-:W-:-:S00]  /*0b50*/  BRA `(.L_x_6) ;  /* 0xfffffffc00fc7947 */ /* 0x000fc0000383ffff */
[----:B------:R-:W-:-:S00]  /*0b60*/  NOP ;  /* 0x0000000000007918 */ /* 0x000fc00000000000 */
        /* <DEDUP_REMOVED lines=9> */
.L_x_16:


//--------------------- .text._Z12setup_kernelP17curandStateXORWOWi --------------------------
	.section	.text._Z12setup_kernelP17curandStateXORWOWi,"ax",@progbits
	.align	128
        .global         _Z12setup_kernelP17curandStateXORWOWi
        .type           _Z12setup_kernelP17curandStateXORWOWi,@function
        .size           _Z12setup_kernelP17curandStateXORWOWi,(.L_x_17 - _Z12setup_kernelP17curandStateXORWOWi)
        .other          _Z12setup_kernelP17curandStateXORWOWi,@"STO_CUDA_ENTRY STV_DEFAULT"
_Z12setup_kernelP17curandStateXORWOWi:
.text._Z12setup_kernelP17curandStateXORWOWi:
[----:B------:R-:W-:Y:S01]  /*0000*/  LDC R1, c[0x0][0x37c] ;  /* 0x0000df00ff017b82 */ /* 0x000fe20000000800 */
[----:B------:R-:W0:Y:S07]  /*0010*/  S2R R13, SR_TID.X ;  /* 0x00000000000d7919 */ /* 0x000e2e0000002100 */
[----:B------:R-:W1:Y:S01]  /*0020*/  LDC R3, c[0x0][0x388] ;  /* 0x0000e200ff037b82 */ /* 0x000e620000000800 */
[----:B------:R-:W2:Y:S01]  /*0030*/  LDCU.64 UR4, c[0x0][0x358] ;  /* 0x00006b00ff0477ac */ /* 0x000ea20008000a00 */
[----:B------:R-:W-:Y:S06]  /*0040*/  BSSY.RECONVERGENT B0, `(.L_x_7) ;  /* 0x00000e6000007945 */ /* 0x000fec0003800200 */
[----:B------:R-:W0:Y:S08]  /*0050*/  S2UR UR6, SR_CTAID.X ;  /* 0x00000000000679c3 */ /* 0x000e300000002500 */
[----:B------:R-:W0:Y:S08]  /*0060*/  LDC R2, c[0x0][0x360] ;  /* 0x0000d800ff027b82 */ /* 0x000e300000000800 */
[----:B------:R-:W3:Y:S01]  /*0070*/  LDC.64 R6, c[0x0][0x380] ;  /* 0x0000e000ff067b82 */ /* 0x000ee20000000a00 */
[----:B-1----:R-:W-:-:S02]  /*0080*/  LOP3.LUT R0, R3, 0xaad26b49, RZ, 0x3c, !PT ;  /* 0xaad26b4903007812 */ /* 0x002fc400078e3cff */
[----:B------:R-:W-:Y:S01]  /*0090*/  ISETP.GT.AND P0, PT, R3, -0x1, PT ;  /* 0xffffffff0300780c */ /* 0x000fe20003f04270 */
[----:B------:R-:W-:Y:S02]  /*00a0*/  IMAD.MOV.U32 R3, RZ, RZ, -0x266e14b1 ;  /* 0xd991eb4fff037424 */ /* 0x000fe400078e00ff */
[----:B------:R-:W-:-:S03]  /*00b0*/  IMAD R0, R0, 0x4182bed5, RZ ;  /* 0x4182bed500007824 */ /* 0x000fc600078e02ff */
[----:B------:R-:W-:Y:S01]  /*00c0*/  SEL R3, R3, 0x8bf16996, P0 ;  /* 0x8bf1699603037807 */ /* 0x000fe20000000000 */
[C---:B------:R-:W-:Y:S01]  /*00d0*/  VIADD R5, R0.reuse, 0x75bcd15 ;  /* 0x075bcd1500057836 */ /* 0x040fe20000000000 */
[C---:B------:R-:W-:Y:S01]  /*00e0*/  LOP3.LUT R8, R0.reuse, 0x159a55e5, RZ, 0x3c, !PT ;  /* 0x159a55e500087812 */ /* 0x040fe200078e3cff */
[----:B------:R-:W-:Y:S01]  /*00f0*/  VIADD R11, R0, 0x583f19 ;  /* 0x00583f19000b7836 */ /* 0x000fe20000000000 */
[C---:B------:R-:W-:Y:S01]  /*0100*/  IADD3 R4, PT, PT, R3.reuse, 0x64f0c9, R0 ;  /* 0x0064f0c903047810 */ /* 0x040fe20007ffe000 */
[C---:B------:R-:W-:Y:S01]  /*0110*/  VIADD R9, R3.reuse, 0x1f123bb5 ;  /* 0x1f123bb503097836 */ /* 0x040fe20000000000 */
[----:B------:R-:W-:Y:S01]  /*0120*/  LOP3.LUT R10, R3, 0x5491333, RZ, 0x3c, !PT ;  /* 0x05491333030a7812 */ /* 0x000fe200078e3cff */
[----:B0-----:R-:W-:-:S05]  /*0130*/  IMAD R13, R2, UR6, R13 ;  /* 0x00000006020d7c24 */ /* 0x001fca000f8e020d */
[C---:B------:R-:W-:Y:S01]  /*0140*/  ISETP.NE.AND P0, PT, R13.reuse, RZ, PT ;  /* 0x000000ff0d00720c */ /* 0x040fe20003f05270 */
[----:B---3--:R-:W-:-:S05]  /*0150*/  IMAD.WIDE R6, R13, 0x30, R6 ;  /* 0x000000300d067825 */ /* 0x008fca00078e0206 */
[----:B--2---:R0:W-:Y:S04]  /*0160*/  STG.E.64 desc[UR4][R6.64], R4 ;  /* 0x0000000406007986 */ /* 0x0041e8000c101b04 */
[----:B------:R0:W-:Y:S04]  /*0170*/  STG.E.64 desc[UR4][R6.64+0x8], R8 ;  /* 0x0000080806007986 */ /* 0x0001e8000c101b04 */
[----:B------:R0:W-:Y:S01]  /*0180*/  STG.E.64 desc[UR4][R6.64+0x10], R10 ;  /* 0x0000100a06007986 */ /* 0x0001e2000c101b04 */
[----:B------:R-:W-:Y:S05]  /*0190*/  @!P0 BRA `(.L_x_8) ;  /* 0x0000000c00408947 */ /* 0x000fea0003800000 */
[----:B------:R-:W-:Y:S01]  /*01a0*/  SHF.R.S32.HI R0, RZ, 0x1f, R13 ;  /* 0x0000001fff007819 */ /* 0x000fe2000001140d */
[----:B------:R-:W-:-:S07]  /*01b0*/  IMAD.MOV.U32 R12, RZ, RZ, RZ ;  /* 0x000000ffff0c7224 */ /* 0x000fce00078e00ff */
.L_x_14:
[----:B-1----:R-:W-:Y:S01]  /*01c0*/  LOP3.LUT R2, R13, 0x3, RZ, 0xc0, !PT ;  /* 0x000000030d027812 */ /* 0x002fe200078ec0ff */
[----:B------:R-:W-:Y:S03]  /*01d0*/  BSSY.RECONVERGENT B1, `(.L_x_9) ;  /* 0x00000c6000017945 */ /* 0x000fe60003800200 */
[----:B------:R-:W-:-:S04]  /*01e0*/  ISETP.NE.U32.AND P0, PT, R2, RZ, PT ;  /* 0x000000ff0200720c */ /* 0x000fc80003f05070 */
[----:B------:R-:W-:-:S13]  /*01f0*/  ISETP.NE.AND.EX P0, PT, RZ, RZ, PT, P0 ;  /* 0x000000ffff00720c */ /* 0x000fda0003f05300 */
[----:B------:R-:W-:Y:S05]  /*0200*/  @!P0 BRA `(.L_x_10) ;  /* 0x0000000c00088947 */ /* 0x000fea0003800000 */
[----:B0-----:R-:W0:Y:S01]  /*0210*/  LDC.64 R8, c[0x4][RZ] ;  /* 0x01000000ff087b82 */ /* 0x001e220000000a00 */
[----:B------:R-:W-:Y:S02]  /*0220*/  IMAD.MOV.U32 R14, RZ, RZ, RZ ;  /* 0x000000ffff0e7224 */ /* 0x000fe400078e00ff */
[----:B0-----:R-:W-:-:S07]  /*0230*/  IMAD.WIDE.U32 R8, R12, 0xc80, R8 ;  /* 0x00000c800c087825 */ /* 0x001fce00078e0008 */
.L_x_13:
[----:B-1----:R-:W-:Y:S01]  /*0240*/  IMAD.MOV.U32 R15, RZ, RZ, RZ ;  /* 0x000000ffff0f7224 */ /* 0x002fe200078e00ff */
[----:B------:R-:W-:Y:S01]  /*0250*/  CS2R R2, SRZ ;  /* 0x0000000000027805 */ /* 0x000fe2000001ff00 */
[----:B------:R-:W-:Y:S01]  /*0260*/  IMAD.MOV.U32 R17, RZ, RZ, RZ ;  /* 0x000000ffff117224 */ /* 0x000fe200078e00ff */
[----:B------:R-:W-:-:S07]  /*0270*/  CS2R R4, SRZ ;  /* 0x0000000000047805 */ /* 0x000fce000001ff00 */
.L_x_12:
[----:B------:R-:W-:-:S05]  /*0280*/  IMAD.WIDE.U32 R10, R17, 0x4, R6 ;  /* 0x00000004110a7825 */ /* 0x000fca00078e0006 */
[----:B------:R0:W5:Y:S01]  /*0290*/  LDG.E R16, desc[UR4][R10.64+0x4] ;  /* 0x000004040a107981 */ /* 0x000162000c1e1900 */
[----:B------:R-:W-:-:S07]  /*02a0*/  IMAD.MOV.U32 R19, RZ, RZ, RZ ;  /* 0x000000ffff137224 */ /* 0x000fce00078e00ff */
.L_x_11:
[----:B-----5:R-:W-:Y:S01]  /*02b0*/  SHF.R.U32.HI R24, RZ, R19, R16 ;  /* 0x00000013ff187219 */ /* 0x020fe20000011610 */
[----:B0-----:R-:W-:-:S03]  /*02c0*/  IMAD.SHL.U32 R10, R17, 0x20, RZ ;  /* 0x00000020110a7824 */ /* 0x001fc600078e00ff */
[----:B------:R-:W-:Y:S01]  /*02d0*/  LOP3.LUT R11, R24, 0x1, RZ, 0xc0, !PT ;  /* 0x00000001180b7812 */ /* 0x000fe200078ec0ff */
[----:B------:R-:W-:-:S03]  /*02e0*/  IMAD.IADD R10, R10, 0x1, R19 ;  /* 0x000000010a0a7824 */ /* 0x000fc600078e0213 */
[----:B------:R-:W-:Y:S01]  /*02f0*/  ISETP.NE.U32.AND P0, PT, R11, 0x1, PT ;  /* 0x000000010b00780c */ /* 0x000fe20003f05070 */
[----:B------:R-:W-:-:S03]  /*0300*/  IMAD R11, R10, 0x5, RZ ;  /* 0x000000050a0b7824 */ /* 0x000fc600078e02ff */
[----:B------:R-:W-:Y:S01]  /*0310*/  R2P PR, R24, 0x7e ;  /* 0x0000007e18007804 */ /* 0x000fe20000000000 */
[----:B------:R-:W-:-:S08]  /*0320*/  IMAD.WIDE.U32 R10, R11, 0x4, R8 ;  /* 0x000000040b0a7825 */ /* 0x000fd000078e0008 */
[----:B------:R-:W2:Y:S04]  /*0330*/  @!P0 LDG.E R18, desc[UR4][R10.64] ;  /* 0x000000040a128981 */ /* 0x000ea8000c1e1900 */
[----:B------:R-:W3:Y:S04]  /*0340*/  @!P0 LDG.E R20, desc[UR4][R10.64+0x10] ;  /* 0x000010040a148981 */ /* 0x000ee8000c1e1900 */
[----:B------:R-:W4:Y:S04]  /*0350*/  @P1 LDG.E R22, desc[UR4][R10.64+0x14] ;  /* 0x000014040a161981 */ /* 0x000f28000c1e1900 */
[----:B------:R-:W4:Y:S04]  /*0360*/  @P2 LDG.E R26, desc[UR4][R10.64+0x28] ;  /* 0x000028040a1a2981 */ /* 0x000f28000c1e1900 */
[----:B------:R-:W4:Y:S04]  /*0370*/  @!P0 LDG.E R21, desc[UR4][R10.64+0x4] ;  /* 0x000004040a158981 */ /* 0x000f28000c1e1900 */
[----:B------:R-:W4:Y:S04]  /*0380*/  @!P0 LDG.E R23, desc[UR4][R10.64+0xc] ;  /* 0x00000c040a178981 */ /* 0x000f28000c1e1900 */
[----:B------:R-:W4:Y:S04]  /*0390*/  @P1 LDG.E R25, desc[UR4][R10.64+0x18] ;  /* 0x000018040a191981 */ /* 0x000f28000c1e1900 */
[----:B------:R-:W4:Y:S04]  /*03a0*/  @P3 LDG.E R28, desc[UR4][R10.64+0x3c] ;  /* 0x00003c040a1c3981 */ /* 0x000f28000c1e1900 */
[----:B------:R-:W4:Y:S01]  /*03b0*/  @P6 LDG.E R27, desc[UR4][R10.64+0x7c] ;  /* 0x00007c040a1b6981 */ /* 0x000f22000c1e1900 */
[----:B--2---:R-:W-:-:S03]  /*03c0*/  @!P0 LOP3.LUT R15, R15, R18, RZ, 0x3c, !PT ;  /* 0x000000120f0f8212 */ /* 0x004fc600078e3cff */
[----:B------:R-:W2:Y:S01]  /*03d0*/  @!P0 LDG.E R18, desc[UR4][R10.64+0x8] ;  /* 0x000008040a128981 */ /* 0x000ea2000c1e1900 */
[----:B---3--:R-:W-:-:S03]  /*03e0*/  @!P0 LOP3.LUT R3, R3, R20, RZ, 0x3c, !PT ;  /* 0x0000001403038212 */ /* 0x008fc600078e3cff */
[----:B------:R-:W3:Y:S01]  /*03f0*/  @P1 LDG.E R20, desc[UR4][R10.64+0x24] ;  /* 0x000024040a141981 */ /* 0x000ee2000c1e1900 */
[----:B----4-:R-:W-:-:S03]  /*0400*/  @P1 LOP3.LUT R15, R15, R22, RZ, 0x3c, !PT ;  /* 0x000000160f0f1212 */ /* 0x010fc600078e3cff */
[----:B------:R-:W4:Y:S01]  /*0410*/  @P2 LDG.E R22, desc[UR4][R10.64+0x38] ;  /* 0x000038040a162981 */ /* 0x000f22000c1e1900 */
[----:B------:R-:W-:-:S03]  /*0420*/  @P2 LOP3.LUT R15, R15, R26, RZ, 0x3c, !PT ;  /* 0x0000001a0f0f2212 */ /* 0x000fc600078e3cff */
[----:B------:R-:W4:Y:S01]  /*0430*/  @P4 LDG.E R26, desc[UR4][R10.64+0x50] ;  /* 0x000050040a1a4981 */ /* 0x000f22000c1e1900 */
[----:B------:R-:W-:-:S03]  /*0440*/  @!P0 LOP3.LUT R4, R4, R21, RZ, 0x3c, !PT ;  /* 0x0000001504048212 */ /* 0x000fc600078e3cff */
[----:B------:R-:W4:Y:S01]  /*0450*/  @P1 LDG.E R21, desc[UR4][R10.64+0x20] ;  /* 0x000020040a151981 */ /* 0x000f22000c1e1900 */
[----:B------:R-:W-:-:S03]  /*0460*/  @!P0 LOP3.LUT R2, R2, R23, RZ, 0x3c, !PT ;  /* 0x0000001702028212 */ /* 0x000fc600078e3cff */
[----:B------:R-:W4:Y:S01]  /*0470*/  @P2 LDG.E R23, desc[UR4][R10.64+0x2c] ;  /* 0x00002c040a172981 */ /* 0x000f22000c1e1900 */
[----:B------:R-:W-:-:S03]  /*0480*/  @P1 LOP3.LUT R4, R4, R25, RZ, 0x3c, !PT ;  /* 0x0000001904041212 */ /* 0x000fc600078e3cff */
[----:B------:R-:W4:Y:S01]  /*0490*/  @P2 LDG.E R25, desc[UR4][R10.64+0x34] ;  /* 0x000034040a192981 */ /* 0x000f22000c1e1900 */
[----:B--2---:R-:W-:-:S03]  /*04a0*/  @!P0 LOP3.LUT R5, R5, R18, RZ, 0x3c, !PT ;  /* 0x0000001205058212 */ /* 0x004fc600078e3cff */
[----:B------:R-:W2:Y:S01]  /*04b0*/  @P1 LDG.E R18, desc[UR4][R10.64+0x1c] ;  /* 0x00001c040a121981 */ /* 0x000ea2000c1e1900 */
[----:B---3--:R-:W-:-:S03]  /*04c0*/  @P1 LOP3.LUT R3, R3, R20, RZ, 0x3c, !PT ;  /* 0x0000001403031212 */ /* 0x008fc600078e3cff */
[----:B------:R-:W3:Y:S01]  /*04d0*/  @P2 LDG.E R20, desc[UR4][R10.64+0x30] ;  /* 0x000030040a142981 */ /* 0x000ee2000c1e1900 */
[----:B----4-:R-:W-:-:S03]  /*04e0*/  @P2 LOP3.LUT R3, R3, R22, RZ, 0x3c, !PT ;  /* 0x0000001603032212 */ /* 0x010fc600078e3cff */
[----:B------:R-:W4:Y:S01]  /*04f0*/  @P3 LDG.E R22, desc[UR4][R10.64+0x4c] ;  /* 0x00004c040a163981 */ /* 0x000f22000c1e1900 */
[----:B------:R-:W-:-:S04]  /*0500*/  @P3 LOP3.LUT R15, R15, R28, RZ, 0x3c, !PT ;  /* 0x0000001c0f0f3212 */ /* 0x000fc800078e3cff */
[----:B------:R-:W-:Y:S02]  /*0510*/  @P4 LOP3.LUT R15, R15, R26, RZ, 0x3c, !PT ;  /* 0x0000001a0f0f4212 */ /* 0x000fe400078e3cff */
[----:B------:R-:W-:Y:S01]  /*0520*/  @P1 LOP3.LUT R2, R2, R21, RZ, 0x3c, !PT ;  /* 0x0000001502021212 */ /* 0x000fe200078e3cff */
[----:B------:R-:W4:Y:S04]  /*0530*/  @P5 LDG.E R26, desc[UR4][R10.64+0x64] ;  /* 0x000064040a1a5981 */ /* 0x000f28000c1e1900 */
[----:B------:R-:W4:Y:S01]  /*0540*/  @P3 LDG.E R21, desc[UR4][R10.64+0x40] ;  /* 0x000040040a153981 */ /* 0x000f22000c1e1900 */
[----:B------:R-:W-:Y:S02]  /*0550*/  @P2 LOP3.LUT R4, R4, R23, RZ, 0x3c, !PT ;  /* 0x0000001704042212 */ /* 0x000fe400078e3cff */
[----:B------:R-:W-:Y:S01]  /*0560*/  @P2 LOP3.LUT R2, R2, R25, RZ, 0x3c, !PT ;  /* 0x0000001902022212 */ /* 0x000fe200078e3cff */
[----:B------:R-:W4:Y:S04]  /*0570*/  @P3 LDG.E R23, desc[UR4][R10.64+0x48] ;  /* 0x000048040a173981 */ /* 0x000f28000c1e1900 */
[----:B------:R-:W4:Y:S01]  /*0580*/  @P4 LDG.E R25, desc[UR4][R10.64+0x54] ;  /* 0x000054040a194981 */ /* 0x000f22000c1e1900 */
[----:B--2---:R-:W-:-:S03]  /*0590*/  @P1 LOP3.LUT R5, R5, R18, RZ, 0x3c, !PT ;  /* 0x0000001205051212 */ /* 0x004fc600078e3cff */
[----:B------:R-:W2:Y:S01]  /*05a0*/  @P3 LDG.E R18, desc[UR4][R10.64+0x44] ;  /* 0x000044040a123981 */ /* 0x000ea2000c1e1900 */
[----:B---3--:R-:W-:-:S03]  /*05b0*/  @P2 LOP3.LUT R5, R5, R20, RZ, 0x3c, !PT ;  /* 0x0000001405052212 */ /* 0x008fc600078e3cff */
[----:B------:R-:W3:Y:S01]  /*05c0*/  @P4 LDG.E R20, desc[UR4][R10.64+0x58] ;  /* 0x000058040a144981 */ /* 0x000ee2000c1e1900 */
[----:B----4-:R-:W-:-:S03]  /*05d0*/  @P3 LOP3.LUT R3, R3, R22, RZ, 0x3c, !PT ;  /* 0x0000001603033212 */ /* 0x010fc600078e3cff */
[----:B------:R-:W4:Y:S01]  /*05e0*/  @P4 LDG.E R22, desc[UR4][R10.64+0x60] ;  /* 0x000060040a164981 */ /* 0x000f22000c1e1900 */
[----:B------:R-:W-:Y:S02]  /*05f0*/  LOP3.LUT P0, RZ, R24, 0x80, RZ, 0xc0, !PT ;  /* 0x0000008018ff7812 */ /* 0x000fe4000780c0ff */
[----:B------:R-:W-:Y:S02]  /*0600*/  @P5 LOP3.LUT R15, R15, R26, RZ, 0x3c, !PT ;  /* 0x0000001a0f0f5212 */ /* 0x000fe400078e3cff */
[----:B------:R-:W4:Y:S01]  /*0610*/  @P6 LDG.E R26, desc[UR4][R10.64+0x78] ;  /* 0x000078040a1a6981 */ /* 0x000f22000c1e1900 */
[----:B------:R-:W-:-:S03]  /*0620*/  @P3 LOP3.LUT R4, R4, R21, RZ, 0x3c, !PT ;  /* 0x0000001504043212 */ /* 0x000fc600078e3cff */
[----:B------:R-:W4:Y:S01]  /*0630*/  @P4 LDG.E R21, desc[UR4][R10.64+0x5c] ;  /* 0x00005c040a154981 */ /* 0x000f22000c1e1900 */
[----:B------:R-:W-:-:S03]  /*0640*/  @P3 LOP3.LUT R2, R2, R23, RZ, 0x3c, !PT ;  /* 0x0000001702023212 */ /* 0x000fc600078e3cff */
[----:B------:R-:W4:Y:S01]  /*0650*/  @P5 LDG.E R23, desc[UR4][R10.64+0x68] ;  /* 0x000068040a175981 */ /* 0x000f22000c1e1900 */
[----:B------:R-:W-:-:S03]  /*0660*/  @P4 LOP3.LUT R4, R4, R25, RZ, 0x3c, !PT ;  /* 0x0000001904044212 */ /* 0x000fc600078e3cff */
[----:B------:R-:W4:Y:S01]  /*0670*/  @P5 LDG.E R25, desc[UR4][R10.64+0x70] ;  /* 0x000070040a195981 */ /* 0x000f22000c1e1900 */
[----:B--2---:R-:W-:-:S03]  /*0680*/  @P3 LOP3.LUT R5, R5, R18, RZ, 0x3c, !PT ;  /* 0x0000001205053212 */ /* 0x004fc600078e3cff */
[----:B------:R-:W2:Y:S01]  /*0690*/  @P5 LDG.E R18, desc[UR4][R10.64+0x6c] ;  /* 0x00006c040a125981 */ /* 0x000ea2000c1e1900 */
[----:B---3--:R-:W-:-:S03]  /*06a0*/  @P4 LOP3.LUT R5, R5, R20, RZ, 0x3c, !PT ;  /* 0x0000001405054212 */ /* 0x008fc600078e3cff */
[----:B------:R-:W3:Y:S01]  /*06b0*/  @P5 LDG.E R20, desc[UR4][R10.64+0x74] ;  /* 0x000074040a145981 */ /* 0x000ee2000c1e1900 */
[----:B----4-:R-:W-:-:S03]  /*06c0*/  @P4 LOP3.LUT R3, R3, R22, RZ, 0x3c, !PT ;  /* 0x0000001603034212 */ /* 0x010fc600078e3cff */
[----:B------:R-:W4:Y:S01]  /*06d0*/  @P0 LDG.E R22, desc[UR4][R10.64+0x8c] ;  /* 0x00008c040a160981 */ /* 0x000f22000c1e1900 */
[----:B------:R-:W-:-:S03]  /*06e0*/  @P6 LOP3.LUT R15, R15, R26, RZ, 0x3c, !PT ;  /* 0x0000001a0f0f6212 */ /* 0x000fc600078e3cff */
        /* <DEDUP_REMOVED lines=13> */
[----:B------:R-:W-:Y:S02]  /*07c0*/  @P6 LOP3.LUT R4, R4, R27, RZ, 0x3c, !PT ;  /* 0x0000001b04046212 */ /* 0x000fe400078e3cff */
[----:B------:R-:W-:Y:S02]  /*07d0*/  @P6 LOP3.LUT R2, R2, R21, RZ, 0x3c, !PT ;  /* 0x0000001502026212 */ /* 0x000fe400078e3cff */
[----:B------:R-:W-:Y:S02]  /*07e0*/  @P0 LOP3.LUT R4, R4, R23, RZ, 0x3c, !PT ;  /* 0x0000001704040212 */ /* 0x000fe400078e3cff */
[----:B------:R-:W-:Y:S02]  /*07f0*/  @P0 LOP3.LUT R2, R2, R25, RZ, 0x3c, !PT ;  /* 0x0000001902020212 */ /* 0x000fe400078e3cff */
[----:B--2---:R-:W-:Y:S02]  /*0800*/  @P6 LOP3.LUT R5, R5, R18, RZ, 0x3c, !PT ;  /* 0x0000001205056212 */ /* 0x004fe400078e3cff */
[----:B---3--:R-:W-:-:S02]  /*0810*/  @P6 LOP3.LUT R3, R3, R20, RZ, 0x3c, !PT ;  /* 0x0000001403036212 */ /* 0x008fc400078e3cff */
[----:B----4-:R-:W-:Y:S02]  /*0820*/  @P0 LOP3.LUT R5, R5, R22, RZ, 0x3c, !PT ;  /* 0x0000001605050212 */ /* 0x010fe400078e3cff */
[----:B------:R-:W-:Y:S02]  /*0830*/  @P0 LOP3.LUT R3, R3, R26, RZ, 0x3c, !PT ;  /* 0x0000001a03030212 */ /* 0x000fe400078e3cff */
[----:B------:R-:W-:-:S13]  /*0840*/  R2P PR, R24.B1, 0x7f ;  /* 0x0000007f18007804 */ /* 0x000fda0000001000 */
[----:B------:R-:W2:Y:S04]  /*0850*/  @P0 LDG.E R18, desc[UR4][R10.64+0xa0] ;  /* 0x0000a0040a120981 */ /* 0x000ea8000c1e1900 */
[----:B------:R-:W3:Y:S04]  /*0860*/  @P1 LDG.E R22, desc[UR4][R10.64+0xb4] ;  /* 0x0000b4040a161981 */ /* 0x000ee8000c1e1900 */
[----:B------:R-:W4:Y:S04]  /*0870*/  @P2 LDG.E R26, desc[UR4][R10.64+0xc8] ;  /* 0x0000c8040a1a2981 */ /* 0x000f28000c1e1900 */
[----:B------:R-:W4:Y:S04]  /*0880*/  @P3 LDG.E R28, desc[UR4][R10.64+0xdc] ;  /* 0x0000dc040a1c3981 */ /* 0x000f28000c1e1900 */
[----:B------:R-:W4:Y:S04]  /*0890*/  @P0 LDG.E R23, desc[UR4][R10.64+0xa4] ;  /* 0x0000a4040a170981 */ /* 0x000f28000c1e1900 */
[----:B------:R-:W4:Y:S04]  /*08a0*/  @P0 LDG.E R20, desc[UR4][R10.64+0xa8] ;  /* 0x0000a8040a140981 */ /* 0x000f28000c1e1900 */
[----:B------:R-:W4:Y:S04]  /*08b0*/  @P4 LDG.E R25, desc[UR4][R10.64+0xf0] ;  /* 0x0000f0040a194981 */ /* 0x000f28000c1e1900 */
        /* <DEDUP_REMOVED lines=21> */
[----:B------:R-:W-:Y:S02]  /*0a10*/  LOP3.LUT P0, RZ, R24, 0x8000, RZ, 0xc0, !PT ;  /* 0x0000800018ff7812 */ /* 0x000fe4000780c0ff */
[----:B----4-:R-:W-:Y:S01]  /*0a20*/  @P5 LOP3.LUT R15, R15, R26, RZ, 0x3c, !PT ;  /* 0x0000001a0f0f5212 */ /* 0x010fe200078e3cff */
[----:B------:R-:W4:Y:S04]  /*0a30*/  @P3 LDG.E R24, desc[UR4][R10.64+0xe4] ;  /* 0x0000e4040a183981 */ /* 0x000f28000c1e1900 */
[----:B------:R-:W2:Y:S01]  /*0a40*/  @P6 LDG.E R26, desc[UR4][R10.64+0x118] ;  /* 0x000118040a1a6981 */ /* 0x000ea2000c1e1900 */
        /* <DEDUP_REMOVED lines=8> */
[----:B---3--:R-:W-:-:S03]  /*0ad0*/  @P2 LOP3.LUT R3, R3, R22, RZ, 0x3c, !PT ;  /* 0x0000001603032212 */ /* 0x008fc600078e3cff */
[----:B------:R-:W3:Y:S01]  /*0ae0*/  @P4 LDG.E R22, desc[UR4][R10.64+0x100] ;  /* 0x000100040a164981 */ /* 0x000ee2000c1e1900 */
[----:B--2---:R-:W-:-:S03]  /*0af0*/  @P6 LOP3.LUT R15, R15, R26, RZ, 0x3c, !PT ;  /* 0x0000001a0f0f6212 */ /* 0x004fc600078e3cff */
[----:B------:R-:W2:Y:S01]  /*0b00*/  @P0 LDG.E R26, desc[UR4][R10.64+0x12c] ;  /* 0x00012c040a1a0981 */ /* 0x000ea2000c1e1900 */
[----:B----4-:R-:W-:-:S03]  /*0b10*/  @P2 LOP3.LUT R2, R2, R23, RZ, 0x3c, !PT ;  /* 0x0000001702022212 */ /* 0x010fc600078e3cff */
[----:B------:R-:W4:Y:S01]  /*0b20*/  @P4 LDG.E R23, desc[UR4][R10.64+0xfc] ;  /* 0x0000fc040a174981 */ /* 0x000f22000c1e1900 */
[----:B------:R-:W-:-:S03]  /*0b30*/  @P2 LOP3.LUT R5, R5, R20, RZ, 0x3c, !PT ;  /* 0x0000001405052212 */ /* 0x000fc600078e3cff */
[----:B------:R-:W4:Y:S01]  /*0b40*/  @P4 LDG.E R20, desc[UR4][R10.64+0xf8] ;  /* 0x0000f8040a144981 */ /* 0x000f22000c1e1900 */
[----:B------:R-:W-:Y:S02]  /*0b50*/  @P3 LOP3.LUT R2, R2, R27, RZ, 0x3c, !PT ;  /* 0x0000001b02023212 */ /* 0x000fe400078e3cff */
[----:B------:R-:W-:Y:S01]  /*0b60*/  @P3 LOP3.LUT R4, R4, R25, RZ, 0x3c, !PT ;  /* 0x0000001904043212 */ /* 0x000fe200078e3cff */
[----:B------:R-:W4:Y:S01]  /*0b70*/  @P5 LDG.E R27, desc[UR4][R10.64+0x110] ;  /* 0x000110040a1b5981 */ /* 0x000f22000c1e1900 */
[----:B------:R-:W-:-:S03]  /*0b80*/  @P3 LOP3.LUT R5, R5, R24, RZ, 0x3c, !PT ;  /* 0x0000001805053212 */ /* 0x000fc600078e3cff */
[----:B------:R-:W4:Y:S04]  /*0b90*/  @P5 LDG.E R25, desc[UR4][R10.64+0x108] ;  /* 0x000108040a195981 */ /* 0x000f28000c1e1900 */
        /* <DEDUP_REMOVED lines=19> */
[----:B------:R-:W-:-:S05]  /*0cd0*/  VIADD R19, R19, 0x10 ;  /* 0x0000001013137836 */ /* 0x000fca0000000000 */
[----:B------:R-:W-:Y:S02]  /*0ce0*/  ISETP.NE.AND P1, PT, R19, 0x20, PT ;  /* 0x000000201300780c */ /* 0x000fe40003f25270 */
[----:B------:R-:W-:Y:S02]  /*0cf0*/  @P5 LOP3.LUT R3, R3, R18, RZ, 0x3c, !PT ;  /* 0x0000001203035212 */ /* 0x000fe400078e3cff */
[----:B------:R-:W-:Y:S02]  /*0d00*/  @P6 LOP3.LUT R4, R4, R21, RZ, 0x3c, !PT ;  /* 0x0000001504046212 */ /* 0x000fe400078e3cff */
[----:B---3--:R-:W-:-:S04]  /*0d10*/  @P6 LOP3.LUT R3, R3, R22, RZ, 0x3c, !PT ;  /* 0x0000001603036212 */ /* 0x008fc800078e3cff */
[----:B--2---:R-:W-:Y:S02]  /*0d20*/  @P0 LOP3.LUT R3, R3, R26, RZ, 0x3c, !PT ;  /* 0x0000001a03030212 */ /* 0x004fe400078e3cff */
[----:B----4-:R-:W-:Y:S02]  /*0d30*/  @P6 LOP3.LUT R2, R2, R23, RZ, 0x3c, !PT ;  /* 0x0000001702026212 */ /* 0x010fe400078e3cff */
[----:B------:R-:W-:Y:S02]  /*0d40*/  @P6 LOP3.LUT R5, R5, R20, RZ, 0x3c, !PT ;  /* 0x0000001405056212 */ /* 0x000fe400078e3cff */
[----:B------:R-:W-:Y:S02]  /*0d50*/  @P0 LOP3.LUT R2, R2, R27, RZ, 0x3c, !PT ;  /* 0x0000001b02020212 */ /* 0x000fe400078e3cff */
[----:B------:R-:W-:Y:S02]  /*0d60*/  @P0 LOP3.LUT R4, R4, R25, RZ, 0x3c, !PT ;  /* 0x0000001904040212 */ /* 0x000fe400078e3cff */
[----:B------:R-:W-:Y:S01]  /*0d70*/  @P0 LOP3.LUT R5, R5, R24, RZ, 0x3c, !PT ;  /* 0x0000001805050212 */ /* 0x000fe200078e3cff */
[----:B------:R-:W-:Y:S06]  /*0d80*/  @P1 BRA `(.L_x_11) ;  /* 0xfffffff400481947 */ /* 0x000fec000383ffff */
[----:B------:R-:W-:-:S05]  /*0d90*/  VIADD R17, R17, 0x1 ;  /* 0x0000000111117836 */ /* 0x000fca0000000000 */
[----:B------:R-:W-:-:S13]  /*0da0*/  ISETP.NE.AND P0, PT, R17, 0x5, PT ;  /* 0x000000051100780c */ /* 0x000fda0003f05270 */
[----:B------:R-:W-:Y:S05]  /*0db0*/  @P0 BRA `(.L_x_12) ;  /* 0xfffffff400300947 */ /* 0x000fea000383ffff */
[----:B------:R1:W-:Y:S01]  /*0dc0*/  STG.E.64 desc[UR4][R6.64+0x8], R4 ;  /* 0x0000080406007986 */ /* 0x0003e2000c101b04 */
[----:B------:R-:W-:Y:S01]  /*0dd0*/  VIADD R14, R14, 0x1 ;  /* 0x000000010e0e7836 */ /* 0x000fe20000000000 */
[----:B------:R-:W-:Y:S02]  /*0de0*/  LOP3.LUT R11, R13, 0x3, RZ, 0xc0, !PT ;  /* 0x000000030d0b7812 */ /* 0x000fe400078ec0ff */
[----:B------:R1:W-:Y:S02]  /*0df0*/  STG.E.64 desc[UR4][R6.64+0x10], R2 ;  /* 0x0000100206007986 */ /* 0x0003e4000c101b04 */
[----:B------:R-:W-:Y:S02]  /*0e00*/  ISETP.GE.U32.AND P0, PT, R14, R11, PT ;  /* 0x0000000b0e00720c */ /* 0x000fe40003f06070 */
[----:B------:R1:W-:Y:S11]  /*0e10*/  STG.E desc[UR4][R6.64+0x4], R15 ;  /* 0x0000040f06007986 */ /* 0x0003f6000c101904 */
[----:B------:R-:W-:Y:S05]  /*0e20*/  @!P0 BRA `(.L_x_13) ;  /* 0xfffffff400048947 */ /* 0x000fea000383ffff */
.L_x_10:
[----:B------:R-:W-:Y:S05]  /*0e30*/  BSYNC.RECONVERGENT B1 ;  /* 0x0000000000017941 */ /* 0x000fea0003800200 */
.L_x_9:
[C---:B------:R-:W-:Y:S01]  /*0e40*/  ISETP.GT.U32.AND P0, PT, R13.reuse, 0x3, PT ;  /* 0x000000030d00780c */ /* 0x040fe20003f04070 */
[----:B------:R-:W-:Y:S01]  /*0e50*/  VIADD R12, R12, 0x1 ;  /* 0x000000010c0c7836 */ /* 0x000fe20000000000 */
[--C-:B------:R-:W-:Y:S02]  /*0e60*/  SHF.R.U64 R13, R13, 0x2, R0.reuse ;  /* 0x000000020d0d7819 */ /* 0x100fe40000001200 */
[----:B------:R-:W-:Y:S02]  /*0e70*/  ISETP.GT.U32.AND.EX P0, PT, R0, RZ, PT, P0 ;  /* 0x000000ff0000720c */ /* 0x000fe40003f04100 */
[----:B------:R-:W-:-:S11]  /*0e80*/  SHF.R.U32.HI R0, RZ, 0x2, R0 ;  /* 0x00000002ff007819 */ /* 0x000fd60000011600 */
[----:B------:R-:W-:Y:S05]  /*0e90*/  @P0 BRA `(.L_x_14) ;  /* 0xfffffff000c80947 */ /* 0x000fea000383ffff */
.L_x_8:
[----:B------:R-:W-:Y:S05]  /*0ea0*/  BSYNC.RECONVERGENT B0 ;  /* 0x0000000000007941 */ /* 0x000fea0003800200 */
.L_x_7:
[----:B------:R-:W-:Y:S04]  /*0eb0*/  STG.E.64 desc[UR4][R6.64+0x18], RZ ;  /* 0x000018ff06007986 */ /* 0x000fe8000c101b04 */
[----:B------:R-:W-:Y:S04]  /*0ec0*/  STG.E desc[UR4][R6.64+0x20], RZ ;  /* 0x000020ff06007986 */ /* 0x000fe8000c101904 */
[----:B------:R-:W-:Y:S01]  /*0ed0*/  STG.E.64 desc[UR4][R6.64+0x28], RZ ;  /* 0x000028ff06007986 */ /* 0x000fe2000c101b04 */
[----:B------:R-:W-:Y:S05]  /*0ee0*/  EXIT ;  /* 0x000000000000794d */ /* 0x000fea0003800000 */
.L_x_15:
        /* <DEDUP_REMOVED lines=9> */
.L_x_17:


//--------------------- .nv.global.init           --------------------------
	.section	.nv.global.init,"aw",@progbits
	.align	4
.nv.global.init:
	.type		dx,@object
	.size		dx,(dy - dx)
dx:
        /*0000*/ 	.byte	0xff, 0xff, 0xff, 0xff, 0x00, 0x00, 0x00, 0x00, 0x01, 0x00, 0x00, 0x00, 0x01, 0x00, 0x00, 0x00
        /*0010*/ 	.byte	0x01, 0x00, 0x00, 0x00, 0x00, 0x00, 0x00, 0x00, 0xff, 0xff, 0xff, 0xff, 0xff, 0xff, 0xff, 0xff
	.type		dy,@object
	.size		dy,(mrg32k3aM1SubSeq - dy)
dy:
        /*0020*/ 	.byte	0xff, 0xff, 0xff, 0xff, 0xff, 0xff, 0xff, 0xff, 0xff, 0xff, 0xff, 0xff, 0x00, 0x00, 0x00, 0x00
        /*0030*/ 	.byte	0x01, 0x00, 0x00, 0x00, 0x01, 0x00, 0x00, 0x00, 0x01, 0x00, 0x00, 0x00, 0x00, 0x00, 0x00, 0x00
	.type		mrg32k3aM1SubSeq,@object
	.size		mrg32k3aM1SubSeq,(mrg32k3aM2SubSeq - mrg32k3aM1SubSeq)
mrg32k3aM1SubSeq:
        /*0040*/ 	.byte	0x0b, 0xcc, 0xee, 0x04, 0x73, 0x29, 0x8b, 0x6f, 0xf6, 0x53, 0x03, 0xf6, 0x23, 0xf6, 0xea, 0xda
        /* <DEDUP_REMOVED lines=125> */
	.type		mrg32k3aM2SubSeq,@object
	.size		mrg32k3aM2SubSeq,(mrg32k3aM1 - mrg32k3aM2SubSeq)
mrg32k3aM2SubSeq:
        /* <DEDUP_REMOVED lines=126> */
	.type		mrg32k3aM1,@object
	.size		mrg32k3aM1,(mrg32k3aM1Seq - mrg32k3aM1)
mrg32k3aM1:
        /* <DEDUP_REMOVED lines=144> */
	.type		mrg32k3aM1Seq,@object
	.size		mrg32k3aM1Seq,(mrg32k3aM2 - mrg32k3aM1Seq)
mrg32k3aM1Seq:
        /* <DEDUP_REMOVED lines=144> */
	.type		mrg32k3aM2,@object
	.size		mrg32k3aM2,(mrg32k3aM2Seq - mrg32k3aM2)
mrg32k3aM2:
        /* <DEDUP_REMOVED lines=144> */
	.type		mrg32k3aM2Seq,@object
	.size		mrg32k3aM2Seq,(precalc_xorwow_matrix - mrg32k3aM2Seq)
mrg32k3aM2Seq:
        /* <DEDUP_REMOVED lines=144> */
	.type		precalc_xorwow_matrix,@object
	.size		precalc_xorwow_matrix,(precalc_xorwow_offset_matrix - precalc_xorwow_matrix)
precalc_xorwow_matrix:
        /* <DEDUP_REMOVED lines=6400> */
	.type		precalc_xorwow_offset_matrix,@object
	.size		precalc_xorwow_offset_matrix,(.L_1 - precalc_xorwow_offset_matrix)
precalc_xorwow_offset_matrix:
        /* <DEDUP_REMOVED lines=6400> */
.L_1:


//--------------------- .nv.shared.reserved.0     --------------------------
	.section	.nv.shared.reserved.0,"aw",@nobits
	.weak		__nv_reservedSMEM_offset_0_alias
	.size		__nv_reservedSMEM_offset_0_alias, 0, 64
	.other		__nv_reservedSMEM_offset_0_alias,@"STO_CUDA_RESERVED_SHARED STV_DEFAULT"
__nv_reservedSMEM_offset_0_alias:
	.zero		0
	.zero		64


//--------------------- .nv.constant0._Z10dla_kernelPbP17curandStateXORWOWii --------------------------
	.section	.nv.constant0._Z10dla_kernelPbP17curandStateXORWOWii,"a",@progbits
	.sectionflags	@""
	.align	4
.nv.constant0._Z10dla_kernelPbP17curandStateXORWOWii:
	.zero		920


//--------------------- .nv.constant0._Z12setup_kernelP17curandStateXORWOWi --------------------------
	.section	.nv.constant0._Z12setup_kernelP17curandStateXORWOWi,"a",@progbits
	.sectionflags	@""
	.align	4
.nv.constant0._Z12setup_kernelP17curandStateXORWOWi:
	.zero		908


//--------------------- SYMBOLS --------------------------

	.type		.nv.reservedSmem.offset0,@object
	.size		.nv.reservedSmem.offset0,0x4
